//
// Generated by NVIDIA NVVM Compiler
//
// Compiler Build ID: CL-36424714
// Cuda compilation tools, release 13.0, V13.0.88
// Based on NVVM 20.0.0
//

.version 9.0
.target sm_100
.address_size 64

	// .globl	_Z8mykernelPfPKfiii
// _ZZ10myppkernelPfS_S_iiiE9tempArray has been demoted

.visible .entry _Z8mykernelPfPKfiii(
	.param .u64 .ptr .align 1 _Z8mykernelPfPKfiii_param_0,
	.param .u64 .ptr .align 1 _Z8mykernelPfPKfiii_param_1,
	.param .u32 _Z8mykernelPfPKfiii_param_2,
	.param .u32 _Z8mykernelPfPKfiii_param_3,
	.param .u32 _Z8mykernelPfPKfiii_param_4
)
{
	.reg .pred 	%p<13>;
	.reg .b32 	%r<77>;
	.reg .b32 	%f<68>;
	.reg .b64 	%rd<59>;

	ld.param.u64 	%rd5, [_Z8mykernelPfPKfiii_param_0];
	ld.param.u64 	%rd6, [_Z8mykernelPfPKfiii_param_1];
	ld.param.u32 	%r41, [_Z8mykernelPfPKfiii_param_2];
	ld.param.u32 	%r42, [_Z8mykernelPfPKfiii_param_3];
	cvta.to.global.u64 	%rd1, %rd6;
	mov.u32 	%r1, %tid.x;
	mov.u32 	%r43, %ctaid.x;
	mov.u32 	%r44, %ntid.x;
	mul.lo.s32 	%r2, %r43, %r44;
	add.s32 	%r3, %r2, %r1;
	mov.u32 	%r45, %tid.y;
	mov.u32 	%r46, %ctaid.y;
	mov.u32 	%r47, %ntid.y;
	mad.lo.s32 	%r4, %r46, %r47, %r45;
	max.s32 	%r48, %r3, %r4;
	setp.ge.s32 	%p1, %r48, %r42;
	setp.gt.s32 	%p2, %r4, %r3;
	or.pred  	%p3, %p2, %p1;
	@%p3 bra 	$L__BB0_14;
	setp.lt.s32 	%p4, %r41, 1;
	mov.f32 	%f67, 0f00000000;
	@%p4 bra 	$L__BB0_13;
	mul.lo.s32 	%r5, %r41, %r4;
	and.b32  	%r6, %r41, 7;
	setp.lt.u32 	%p5, %r41, 8;
	mov.f32 	%f67, 0f00000000;
	mov.b32 	%r75, 0;
	@%p5 bra 	$L__BB0_5;
	and.b32  	%r75, %r41, 2147483640;
	neg.s32 	%r73, %r75;
	shl.b32 	%r9, %r41, 3;
	mad.lo.s32 	%r71, %r41, 7, %r3;
	mad.lo.s32 	%r70, %r41, 6, %r3;
	mad.lo.s32 	%r69, %r41, 5, %r3;
	shl.b32 	%r50, %r41, 2;
	add.s32 	%r68, %r3, %r50;
	mad.lo.s32 	%r67, %r41, 3, %r3;
	shl.b32 	%r51, %r41, 1;
	add.s32 	%r66, %r3, %r51;
	mul.wide.u32 	%rd7, %r5, 4;
	add.s64 	%rd8, %rd7, %rd1;
	add.s64 	%rd58, %rd8, 16;
	add.s32 	%r52, %r1, %r41;
	add.s32 	%r65, %r52, %r2;
	mov.f32 	%f67, 0f00000000;
	mov.u32 	%r72, %r3;
$L__BB0_4:
	.pragma "nounroll";
	mul.wide.u32 	%rd9, %r72, 4;
	add.s64 	%rd10, %rd1, %rd9;
	ld.global.f32 	%f17, [%rd10];
	ld.global.f32 	%f18, [%rd58+-16];
	fma.rn.f32 	%f19, %f17, %f18, %f67;
	mul.wide.u32 	%rd11, %r65, 4;
	add.s64 	%rd12, %rd1, %rd11;
	ld.global.f32 	%f20, [%rd12];
	ld.global.f32 	%f21, [%rd58+-12];
	fma.rn.f32 	%f22, %f20, %f21, %f19;
	mul.wide.u32 	%rd13, %r66, 4;
	add.s64 	%rd14, %rd1, %rd13;
	ld.global.f32 	%f23, [%rd14];
	ld.global.f32 	%f24, [%rd58+-8];
	fma.rn.f32 	%f25, %f23, %f24, %f22;
	mul.wide.u32 	%rd15, %r67, 4;
	add.s64 	%rd16, %rd1, %rd15;
	ld.global.f32 	%f26, [%rd16];
	ld.global.f32 	%f27, [%rd58+-4];
	fma.rn.f32 	%f28, %f26, %f27, %f25;
	mul.wide.u32 	%rd17, %r68, 4;
	add.s64 	%rd18, %rd1, %rd17;
	ld.global.f32 	%f29, [%rd18];
	ld.global.f32 	%f30, [%rd58];
	fma.rn.f32 	%f31, %f29, %f30, %f28;
	mul.wide.u32 	%rd19, %r69, 4;
	add.s64 	%rd20, %rd1, %rd19;
	ld.global.f32 	%f32, [%rd20];
	ld.global.f32 	%f33, [%rd58+4];
	fma.rn.f32 	%f34, %f32, %f33, %f31;
	mul.wide.u32 	%rd21, %r70, 4;
	add.s64 	%rd22, %rd1, %rd21;
	ld.global.f32 	%f35, [%rd22];
	ld.global.f32 	%f36, [%rd58+8];
	fma.rn.f32 	%f37, %f35, %f36, %f34;
	mul.wide.u32 	%rd23, %r71, 4;
	add.s64 	%rd24, %rd1, %rd23;
	ld.global.f32 	%f38, [%rd24];
	ld.global.f32 	%f39, [%rd58+12];
	fma.rn.f32 	%f67, %f38, %f39, %f37;
	add.s32 	%r73, %r73, 8;
	add.s32 	%r72, %r72, %r9;
	add.s32 	%r71, %r71, %r9;
	add.s32 	%r70, %r70, %r9;
	add.s32 	%r69, %r69, %r9;
	add.s32 	%r68, %r68, %r9;
	add.s32 	%r67, %r67, %r9;
	add.s32 	%r66, %r66, %r9;
	add.s64 	%rd58, %rd58, 32;
	add.s32 	%r65, %r65, %r9;
	setp.ne.s32 	%p6, %r73, 0;
	@%p6 bra 	$L__BB0_4;
$L__BB0_5:
	setp.eq.s32 	%p7, %r6, 0;
	@%p7 bra 	$L__BB0_13;
	and.b32  	%r36, %r41, 3;
	setp.lt.u32 	%p8, %r6, 4;
	@%p8 bra 	$L__BB0_8;
	mad.lo.s32 	%r53, %r75, %r41, %r3;
	mul.wide.u32 	%rd25, %r53, 4;
	add.s64 	%rd26, %rd1, %rd25;
	ld.global.f32 	%f41, [%rd26];
	add.s32 	%r54, %r75, %r5;
	mul.wide.u32 	%rd27, %r54, 4;
	add.s64 	%rd28, %rd1, %rd27;
	ld.global.f32 	%f42, [%rd28];
	fma.rn.f32 	%f43, %f41, %f42, %f67;
	add.s32 	%r55, %r53, %r41;
	mul.wide.u32 	%rd29, %r55, 4;
	add.s64 	%rd30, %rd1, %rd29;
	ld.global.f32 	%f44, [%rd30];
	cvt.u64.u32 	%rd31, %r5;
	cvt.u64.u32 	%rd32, %r75;
	add.s64 	%rd33, %rd32, %rd31;
	shl.b64 	%rd34, %rd33, 2;
	add.s64 	%rd35, %rd1, %rd34;
	ld.global.f32 	%f45, [%rd35+4];
	fma.rn.f32 	%f46, %f44, %f45, %f43;
	add.s32 	%r56, %r55, %r41;
	mul.wide.u32 	%rd36, %r56, 4;
	add.s64 	%rd37, %rd1, %rd36;
	ld.global.f32 	%f47, [%rd37];
	ld.global.f32 	%f48, [%rd35+8];
	fma.rn.f32 	%f49, %f47, %f48, %f46;
	add.s32 	%r57, %r56, %r41;
	mul.wide.u32 	%rd38, %r57, 4;
	add.s64 	%rd39, %rd1, %rd38;
	ld.global.f32 	%f50, [%rd39];
	ld.global.f32 	%f51, [%rd35+12];
	fma.rn.f32 	%f67, %f50, %f51, %f49;
	add.s32 	%r75, %r75, 4;
$L__BB0_8:
	setp.eq.s32 	%p9, %r36, 0;
	@%p9 bra 	$L__BB0_13;
	setp.eq.s32 	%p10, %r36, 1;
	@%p10 bra 	$L__BB0_11;
	mad.lo.s32 	%r58, %r75, %r41, %r3;
	mul.wide.u32 	%rd40, %r58, 4;
	add.s64 	%rd41, %rd1, %rd40;
	ld.global.f32 	%f53, [%rd41];
	add.s32 	%r59, %r75, %r5;
	mul.wide.u32 	%rd42, %r59, 4;
	add.s64 	%rd43, %rd1, %rd42;
	ld.global.f32 	%f54, [%rd43];
	fma.rn.f32 	%f55, %f53, %f54, %f67;
	add.s32 	%r60, %r58, %r41;
	mul.wide.u32 	%rd44, %r60, 4;
	add.s64 	%rd45, %rd1, %rd44;
	ld.global.f32 	%f56, [%rd45];
	cvt.u64.u32 	%rd46, %r5;
	cvt.u64.u32 	%rd47, %r75;
	add.s64 	%rd48, %rd47, %rd46;
	shl.b64 	%rd49, %rd48, 2;
	add.s64 	%rd50, %rd1, %rd49;
	ld.global.f32 	%f57, [%rd50+4];
	fma.rn.f32 	%f67, %f56, %f57, %f55;
	add.s32 	%r75, %r75, 2;
$L__BB0_11:
	and.b32  	%r61, %r41, 1;
	setp.eq.b32 	%p11, %r61, 1;
	not.pred 	%p12, %p11;
	@%p12 bra 	$L__BB0_13;
	mad.lo.s32 	%r62, %r75, %r41, %r3;
	mul.wide.s32 	%rd51, %r62, 4;
	add.s64 	%rd52, %rd1, %rd51;
	ld.global.f32 	%f58, [%rd52];
	add.s32 	%r63, %r75, %r5;
	mul.wide.u32 	%rd53, %r63, 4;
	add.s64 	%rd54, %rd1, %rd53;
	ld.global.f32 	%f59, [%rd54];
	fma.rn.f32 	%f67, %f58, %f59, %f67;
$L__BB0_13:
	mad.lo.s32 	%r64, %r42, %r4, %r3;
	cvta.to.global.u64 	%rd55, %rd5;
	mul.wide.u32 	%rd56, %r64, 4;
	add.s64 	%rd57, %rd55, %rd56;
	st.global.f32 	[%rd57], %f67;
$L__BB0_14:
	ret;

}
	// .globl	_Z10myppkernelPfS_S_iii
.visible .entry _Z10myppkernelPfS_S_iii(
	.param .u64 .ptr .align 1 _Z10myppkernelPfS_S_iii_param_0,
	.param .u64 .ptr .align 1 _Z10myppkernelPfS_S_iii_param_1,
	.param .u64 .ptr .align 1 _Z10myppkernelPfS_S_iii_param_2,
	.param .u32 _Z10myppkernelPfS_S_iii_param_3,
	.param .u32 _Z10myppkernelPfS_S_iii_param_4,
	.param .u32 _Z10myppkernelPfS_S_iii_param_5
)
{
	.reg .pred 	%p<159>;
	.reg .b32 	%r<228>;
	.reg .b32 	%f<570>;
	.reg .b64 	%rd<138>;
	// demoted variable
	.shared .align 4 .b8 _ZZ10myppkernelPfS_S_iiiE9tempArray[256];
	ld.param.u64 	%rd20, [_Z10myppkernelPfS_S_iii_param_1];
	ld.param.u64 	%rd21, [_Z10myppkernelPfS_S_iii_param_2];
	ld.param.u32 	%r103, [_Z10myppkernelPfS_S_iii_param_3];
	ld.param.u32 	%r104, [_Z10myppkernelPfS_S_iii_param_4];
	ld.param.u32 	%r105, [_Z10myppkernelPfS_S_iii_param_5];
	cvta.to.global.u64 	%rd1, %rd20;
	cvta.to.global.u64 	%rd2, %rd21;
	mov.u32 	%r1, %tid.x;
	mov.u32 	%r2, %ctaid.y;
	shl.b32 	%r106, %r1, 2;
	mov.u32 	%r107, _ZZ10myppkernelPfS_S_iiiE9tempArray;
	add.s32 	%r3, %r107, %r106;
	mov.b32 	%r108, 0;
	st.shared.u32 	[%r3], %r108;
	setp.lt.s32 	%p1, %r105, 1;
	@%p1 bra 	$L__BB1_73;
	mul.lo.s32 	%r4, %r103, %r2;
	add.s32 	%r110, %r105, -1;
	shr.u32 	%r111, %r110, 6;
	add.s32 	%r5, %r111, 1;
	and.b32  	%r6, %r5, 15;
	setp.lt.u32 	%p2, %r105, 961;
	mov.b32 	%r202, 0;
	mov.f32 	%f546, 0f00000000;
	@%p2 bra 	$L__BB1_37;
	and.b32  	%r113, %r5, 134217712;
	neg.s32 	%r198, %r113;
	add.s64 	%rd3, %rd1, 2048;
	add.s32 	%r197, %r1, %r4;
	mov.f32 	%f546, 0f00000000;
	mov.b32 	%r200, 512;
	mov.u32 	%r199, %r1;
$L__BB1_3:
	.pragma "nounroll";
	setp.ge.s32 	%p3, %r2, %r104;
	mul.wide.s32 	%rd22, %r197, 4;
	add.s64 	%rd4, %rd3, %rd22;
	setp.ge.s32 	%p4, %r199, %r103;
	mov.f32 	%f510, 0f00000000;
	or.pred  	%p5, %p3, %p4;
	@%p5 bra 	$L__BB1_5;
	ld.global.f32 	%f510, [%rd4+-2048];
$L__BB1_5:
	setp.ge.s32 	%p6, %r2, %r104;
	add.f32 	%f4, %f510, %f546;
	add.s32 	%r114, %r199, 64;
	setp.ge.s32 	%p7, %r114, %r103;
	mov.f32 	%f511, 0f00000000;
	or.pred  	%p8, %p6, %p7;
	@%p8 bra 	$L__BB1_7;
	ld.global.f32 	%f511, [%rd4+-1792];
$L__BB1_7:
	setp.ge.s32 	%p9, %r2, %r104;
	add.f32 	%f7, %f511, %f4;
	add.s32 	%r115, %r199, 128;
	setp.ge.s32 	%p10, %r115, %r103;
	mov.f32 	%f512, 0f00000000;
	or.pred  	%p11, %p9, %p10;
	@%p11 bra 	$L__BB1_9;
	ld.global.f32 	%f512, [%rd4+-1536];
$L__BB1_9:
	setp.ge.s32 	%p12, %r2, %r104;
	add.f32 	%f10, %f512, %f7;
	add.s32 	%r116, %r199, 192;
	setp.ge.s32 	%p13, %r116, %r103;
	mov.f32 	%f513, 0f00000000;
	or.pred  	%p14, %p12, %p13;
	@%p14 bra 	$L__BB1_11;
	ld.global.f32 	%f513, [%rd4+-1280];
$L__BB1_11:
	setp.ge.s32 	%p15, %r2, %r104;
	add.f32 	%f13, %f513, %f10;
	add.s32 	%r117, %r199, 256;
	setp.ge.s32 	%p16, %r117, %r103;
	mov.f32 	%f514, 0f00000000;
	or.pred  	%p17, %p15, %p16;
	@%p17 bra 	$L__BB1_13;
	ld.global.f32 	%f514, [%rd4+-1024];
$L__BB1_13:
	setp.ge.s32 	%p18, %r2, %r104;
	add.f32 	%f16, %f514, %f13;
	add.s32 	%r118, %r199, 320;
	setp.ge.s32 	%p19, %r118, %r103;
	mov.f32 	%f515, 0f00000000;
	or.pred  	%p20, %p18, %p19;
	@%p20 bra 	$L__BB1_15;
	ld.global.f32 	%f515, [%rd4+-768];
$L__BB1_15:
	setp.ge.s32 	%p21, %r2, %r104;
	add.f32 	%f19, %f515, %f16;
	add.s32 	%r119, %r199, 384;
	setp.ge.s32 	%p22, %r119, %r103;
	mov.f32 	%f516, 0f00000000;
	or.pred  	%p23, %p21, %p22;
	@%p23 bra 	$L__BB1_17;
	ld.global.f32 	%f516, [%rd4+-512];
$L__BB1_17:
	setp.ge.s32 	%p24, %r2, %r104;
	add.f32 	%f22, %f516, %f19;
	add.s32 	%r120, %r199, 448;
	setp.ge.s32 	%p25, %r120, %r103;
	mov.f32 	%f517, 0f00000000;
	or.pred  	%p26, %p24, %p25;
	@%p26 bra 	$L__BB1_19;
	ld.global.f32 	%f517, [%rd4+-256];
$L__BB1_19:
	setp.ge.s32 	%p27, %r2, %r104;
	add.f32 	%f25, %f517, %f22;
	add.s32 	%r121, %r199, 512;
	setp.ge.s32 	%p28, %r121, %r103;
	mov.f32 	%f518, 0f00000000;
	or.pred  	%p29, %p27, %p28;
	@%p29 bra 	$L__BB1_21;
	ld.global.f32 	%f518, [%rd4];
$L__BB1_21:
	setp.ge.s32 	%p30, %r2, %r104;
	add.f32 	%f28, %f518, %f25;
	add.s32 	%r122, %r199, 576;
	setp.ge.s32 	%p31, %r122, %r103;
	mov.f32 	%f519, 0f00000000;
	or.pred  	%p32, %p30, %p31;
	@%p32 bra 	$L__BB1_23;
	ld.global.f32 	%f519, [%rd4+256];
$L__BB1_23:
	setp.ge.s32 	%p33, %r2, %r104;
	add.f32 	%f31, %f519, %f28;
	add.s32 	%r123, %r199, 640;
	setp.ge.s32 	%p34, %r123, %r103;
	mov.f32 	%f520, 0f00000000;
	or.pred  	%p35, %p33, %p34;
	@%p35 bra 	$L__BB1_25;
	ld.global.f32 	%f520, [%rd4+512];
$L__BB1_25:
	setp.ge.s32 	%p36, %r2, %r104;
	add.f32 	%f34, %f520, %f31;
	add.s32 	%r124, %r199, 704;
	setp.ge.s32 	%p37, %r124, %r103;
	mov.f32 	%f521, 0f00000000;
	or.pred  	%p38, %p36, %p37;
	@%p38 bra 	$L__BB1_27;
	ld.global.f32 	%f521, [%rd4+768];
$L__BB1_27:
	setp.ge.s32 	%p39, %r2, %r104;
	add.f32 	%f37, %f521, %f34;
	add.s32 	%r125, %r199, 768;
	setp.ge.s32 	%p40, %r125, %r103;
	mov.f32 	%f522, 0f00000000;
	or.pred  	%p41, %p39, %p40;
	@%p41 bra 	$L__BB1_29;
	ld.global.f32 	%f522, [%rd4+1024];
$L__BB1_29:
	setp.ge.s32 	%p42, %r2, %r104;
	add.f32 	%f40, %f522, %f37;
	add.s32 	%r126, %r199, 832;
	setp.ge.s32 	%p43, %r126, %r103;
	mov.f32 	%f523, 0f00000000;
	or.pred  	%p44, %p42, %p43;
	@%p44 bra 	$L__BB1_31;
	ld.global.f32 	%f523, [%rd4+1280];
$L__BB1_31:
	setp.ge.s32 	%p45, %r2, %r104;
	add.f32 	%f43, %f523, %f40;
	add.s32 	%r127, %r199, 896;
	setp.ge.s32 	%p46, %r127, %r103;
	mov.f32 	%f524, 0f00000000;
	or.pred  	%p47, %p45, %p46;
	@%p47 bra 	$L__BB1_33;
	ld.global.f32 	%f524, [%rd4+1536];
$L__BB1_33:
	setp.ge.s32 	%p48, %r2, %r104;
	add.f32 	%f46, %f524, %f43;
	add.s32 	%r128, %r199, 960;
	setp.ge.s32 	%p49, %r128, %r103;
	mov.f32 	%f525, 0f00000000;
	or.pred  	%p50, %p48, %p49;
	@%p50 bra 	$L__BB1_35;
	ld.global.f32 	%f525, [%rd4+1792];
$L__BB1_35:
	add.f32 	%f546, %f525, %f46;
	add.s32 	%r200, %r200, 1024;
	add.s32 	%r199, %r199, 1024;
	add.s32 	%r198, %r198, 16;
	add.s32 	%r197, %r197, 1024;
	setp.ne.s32 	%p51, %r198, 0;
	@%p51 bra 	$L__BB1_3;
	add.s32 	%r202, %r200, -512;
$L__BB1_37:
	setp.eq.s32 	%p52, %r6, 0;
	@%p52 bra 	$L__BB1_72;
	and.b32  	%r19, %r5, 7;
	setp.lt.u32 	%p53, %r6, 8;
	@%p53 bra 	$L__BB1_56;
	setp.ge.s32 	%p54, %r2, %r104;
	add.s32 	%r20, %r202, %r1;
	setp.ge.s32 	%p55, %r20, %r103;
	mov.f32 	%f528, 0f00000000;
	or.pred  	%p56, %p54, %p55;
	@%p56 bra 	$L__BB1_41;
	add.s32 	%r129, %r20, %r4;
	mul.wide.s32 	%rd23, %r129, 4;
	add.s64 	%rd24, %rd1, %rd23;
	ld.global.f32 	%f528, [%rd24];
$L__BB1_41:
	setp.ge.s32 	%p57, %r2, %r104;
	add.f32 	%f54, %f528, %f546;
	add.s32 	%r130, %r20, 64;
	setp.ge.s32 	%p58, %r130, %r103;
	cvt.s64.s32 	%rd25, %r4;
	cvt.s64.s32 	%rd26, %r20;
	add.s64 	%rd27, %rd26, %rd25;
	shl.b64 	%rd28, %rd27, 2;
	add.s64 	%rd5, %rd1, %rd28;
	mov.f32 	%f529, 0f00000000;
	or.pred  	%p59, %p57, %p58;
	@%p59 bra 	$L__BB1_43;
	ld.global.f32 	%f529, [%rd5+256];
$L__BB1_43:
	setp.ge.s32 	%p60, %r2, %r104;
	add.f32 	%f57, %f529, %f54;
	add.s32 	%r131, %r20, 128;
	setp.ge.s32 	%p61, %r131, %r103;
	mov.f32 	%f530, 0f00000000;
	or.pred  	%p62, %p60, %p61;
	@%p62 bra 	$L__BB1_45;
	ld.global.f32 	%f530, [%rd5+512];
$L__BB1_45:
	setp.ge.s32 	%p63, %r2, %r104;
	add.f32 	%f60, %f530, %f57;
	add.s32 	%r132, %r20, 192;
	setp.ge.s32 	%p64, %r132, %r103;
	mov.f32 	%f531, 0f00000000;
	or.pred  	%p65, %p63, %p64;
	@%p65 bra 	$L__BB1_47;
	ld.global.f32 	%f531, [%rd5+768];
$L__BB1_47:
	setp.ge.s32 	%p66, %r2, %r104;
	add.f32 	%f63, %f531, %f60;
	add.s32 	%r133, %r20, 256;
	setp.ge.s32 	%p67, %r133, %r103;
	mov.f32 	%f532, 0f00000000;
	or.pred  	%p68, %p66, %p67;
	@%p68 bra 	$L__BB1_49;
	ld.global.f32 	%f532, [%rd5+1024];
$L__BB1_49:
	setp.ge.s32 	%p69, %r2, %r104;
	add.f32 	%f66, %f532, %f63;
	add.s32 	%r134, %r20, 320;
	setp.ge.s32 	%p70, %r134, %r103;
	mov.f32 	%f533, 0f00000000;
	or.pred  	%p71, %p69, %p70;
	@%p71 bra 	$L__BB1_51;
	ld.global.f32 	%f533, [%rd5+1280];
$L__BB1_51:
	setp.ge.s32 	%p72, %r2, %r104;
	add.f32 	%f69, %f533, %f66;
	add.s32 	%r135, %r20, 384;
	setp.ge.s32 	%p73, %r135, %r103;
	mov.f32 	%f534, 0f00000000;
	or.pred  	%p74, %p72, %p73;
	@%p74 bra 	$L__BB1_53;
	ld.global.f32 	%f534, [%rd5+1536];
$L__BB1_53:
	setp.ge.s32 	%p75, %r2, %r104;
	add.f32 	%f72, %f534, %f69;
	add.s32 	%r136, %r20, 448;
	setp.ge.s32 	%p76, %r136, %r103;
	mov.f32 	%f535, 0f00000000;
	or.pred  	%p77, %p75, %p76;
	@%p77 bra 	$L__BB1_55;
	ld.global.f32 	%f535, [%rd5+1792];
$L__BB1_55:
	add.f32 	%f546, %f535, %f72;
	add.s32 	%r202, %r202, 512;
$L__BB1_56:
	setp.eq.s32 	%p78, %r19, 0;
	@%p78 bra 	$L__BB1_72;
	and.b32  	%r23, %r5, 3;
	setp.lt.u32 	%p79, %r19, 4;
	@%p79 bra 	$L__BB1_67;
	setp.ge.s32 	%p80, %r2, %r104;
	add.s32 	%r24, %r202, %r1;
	setp.ge.s32 	%p81, %r24, %r103;
	mov.f32 	%f538, 0f00000000;
	or.pred  	%p82, %p80, %p81;
	@%p82 bra 	$L__BB1_60;
	add.s32 	%r137, %r24, %r4;
	mul.wide.s32 	%rd29, %r137, 4;
	add.s64 	%rd30, %rd1, %rd29;
	ld.global.f32 	%f538, [%rd30];
$L__BB1_60:
	setp.ge.s32 	%p83, %r2, %r104;
	add.f32 	%f80, %f538, %f546;
	add.s32 	%r138, %r24, 64;
	setp.ge.s32 	%p84, %r138, %r103;
	cvt.s64.s32 	%rd31, %r4;
	cvt.s64.s32 	%rd32, %r24;
	add.s64 	%rd33, %rd32, %rd31;
	shl.b64 	%rd34, %rd33, 2;
	add.s64 	%rd6, %rd1, %rd34;
	mov.f32 	%f539, 0f00000000;
	or.pred  	%p85, %p83, %p84;
	@%p85 bra 	$L__BB1_62;
	ld.global.f32 	%f539, [%rd6+256];
$L__BB1_62:
	setp.ge.s32 	%p86, %r2, %r104;
	add.f32 	%f83, %f539, %f80;
	add.s32 	%r139, %r24, 128;
	setp.ge.s32 	%p87, %r139, %r103;
	mov.f32 	%f540, 0f00000000;
	or.pred  	%p88, %p86, %p87;
	@%p88 bra 	$L__BB1_64;
	ld.global.f32 	%f540, [%rd6+512];
$L__BB1_64:
	setp.ge.s32 	%p89, %r2, %r104;
	add.f32 	%f86, %f540, %f83;
	add.s32 	%r140, %r24, 192;
	setp.ge.s32 	%p90, %r140, %r103;
	mov.f32 	%f541, 0f00000000;
	or.pred  	%p91, %p89, %p90;
	@%p91 bra 	$L__BB1_66;
	ld.global.f32 	%f541, [%rd6+768];
$L__BB1_66:
	add.f32 	%f546, %f541, %f86;
	add.s32 	%r202, %r202, 256;
$L__BB1_67:
	setp.eq.s32 	%p92, %r23, 0;
	@%p92 bra 	$L__BB1_72;
	add.s32 	%r205, %r1, %r202;
	add.s32 	%r206, %r205, %r4;
	neg.s32 	%r204, %r23;
$L__BB1_69:
	.pragma "nounroll";
	setp.ge.s32 	%p93, %r2, %r104;
	mul.wide.s32 	%rd35, %r206, 4;
	add.s64 	%rd7, %rd1, %rd35;
	setp.ge.s32 	%p94, %r205, %r103;
	mov.f32 	%f545, 0f00000000;
	or.pred  	%p95, %p93, %p94;
	@%p95 bra 	$L__BB1_71;
	ld.global.f32 	%f545, [%rd7];
$L__BB1_71:
	add.f32 	%f546, %f545, %f546;
	add.s32 	%r206, %r206, 64;
	add.s32 	%r205, %r205, 64;
	add.s32 	%r204, %r204, 1;
	setp.ne.s32 	%p96, %r204, 0;
	@%p96 bra 	$L__BB1_69;
$L__BB1_72:
	st.shared.f32 	[%r3], %f546;
$L__BB1_73:
	setp.lt.s32 	%p97, %r105, 1;
	bar.sync 	0;
	ld.shared.f32 	%f187, [_ZZ10myppkernelPfS_S_iiiE9tempArray];
	add.f32 	%f188, %f187, 0f00000000;
	ld.shared.f32 	%f189, [_ZZ10myppkernelPfS_S_iiiE9tempArray+4];
	add.f32 	%f190, %f188, %f189;
	ld.shared.f32 	%f191, [_ZZ10myppkernelPfS_S_iiiE9tempArray+8];
	add.f32 	%f192, %f190, %f191;
	ld.shared.f32 	%f193, [_ZZ10myppkernelPfS_S_iiiE9tempArray+12];
	add.f32 	%f194, %f192, %f193;
	ld.shared.f32 	%f195, [_ZZ10myppkernelPfS_S_iiiE9tempArray+16];
	add.f32 	%f196, %f194, %f195;
	ld.shared.f32 	%f197, [_ZZ10myppkernelPfS_S_iiiE9tempArray+20];
	add.f32 	%f198, %f196, %f197;
	ld.shared.f32 	%f199, [_ZZ10myppkernelPfS_S_iiiE9tempArray+24];
	add.f32 	%f200, %f198, %f199;
	ld.shared.f32 	%f201, [_ZZ10myppkernelPfS_S_iiiE9tempArray+28];
	add.f32 	%f202, %f200, %f201;
	ld.shared.f32 	%f203, [_ZZ10myppkernelPfS_S_iiiE9tempArray+32];
	add.f32 	%f204, %f202, %f203;
	ld.shared.f32 	%f205, [_ZZ10myppkernelPfS_S_iiiE9tempArray+36];
	add.f32 	%f206, %f204, %f205;
	ld.shared.f32 	%f207, [_ZZ10myppkernelPfS_S_iiiE9tempArray+40];
	add.f32 	%f208, %f206, %f207;
	ld.shared.f32 	%f209, [_ZZ10myppkernelPfS_S_iiiE9tempArray+44];
	add.f32 	%f210, %f208, %f209;
	ld.shared.f32 	%f211, [_ZZ10myppkernelPfS_S_iiiE9tempArray+48];
	add.f32 	%f212, %f210, %f211;
	ld.shared.f32 	%f213, [_ZZ10myppkernelPfS_S_iiiE9tempArray+52];
	add.f32 	%f214, %f212, %f213;
	ld.shared.f32 	%f215, [_ZZ10myppkernelPfS_S_iiiE9tempArray+56];
	add.f32 	%f216, %f214, %f215;
	ld.shared.f32 	%f217, [_ZZ10myppkernelPfS_S_iiiE9tempArray+60];
	add.f32 	%f218, %f216, %f217;
	ld.shared.f32 	%f219, [_ZZ10myppkernelPfS_S_iiiE9tempArray+64];
	add.f32 	%f220, %f218, %f219;
	ld.shared.f32 	%f221, [_ZZ10myppkernelPfS_S_iiiE9tempArray+68];
	add.f32 	%f222, %f220, %f221;
	ld.shared.f32 	%f223, [_ZZ10myppkernelPfS_S_iiiE9tempArray+72];
	add.f32 	%f224, %f222, %f223;
	ld.shared.f32 	%f225, [_ZZ10myppkernelPfS_S_iiiE9tempArray+76];
	add.f32 	%f226, %f224, %f225;
	ld.shared.f32 	%f227, [_ZZ10myppkernelPfS_S_iiiE9tempArray+80];
	add.f32 	%f228, %f226, %f227;
	ld.shared.f32 	%f229, [_ZZ10myppkernelPfS_S_iiiE9tempArray+84];
	add.f32 	%f230, %f228, %f229;
	ld.shared.f32 	%f231, [_ZZ10myppkernelPfS_S_iiiE9tempArray+88];
	add.f32 	%f232, %f230, %f231;
	ld.shared.f32 	%f233, [_ZZ10myppkernelPfS_S_iiiE9tempArray+92];
	add.f32 	%f234, %f232, %f233;
	ld.shared.f32 	%f235, [_ZZ10myppkernelPfS_S_iiiE9tempArray+96];
	add.f32 	%f236, %f234, %f235;
	ld.shared.f32 	%f237, [_ZZ10myppkernelPfS_S_iiiE9tempArray+100];
	add.f32 	%f238, %f236, %f237;
	ld.shared.f32 	%f239, [_ZZ10myppkernelPfS_S_iiiE9tempArray+104];
	add.f32 	%f240, %f238, %f239;
	ld.shared.f32 	%f241, [_ZZ10myppkernelPfS_S_iiiE9tempArray+108];
	add.f32 	%f242, %f240, %f241;
	ld.shared.f32 	%f243, [_ZZ10myppkernelPfS_S_iiiE9tempArray+112];
	add.f32 	%f244, %f242, %f243;
	ld.shared.f32 	%f245, [_ZZ10myppkernelPfS_S_iiiE9tempArray+116];
	add.f32 	%f246, %f244, %f245;
	ld.shared.f32 	%f247, [_ZZ10myppkernelPfS_S_iiiE9tempArray+120];
	add.f32 	%f248, %f246, %f247;
	ld.shared.f32 	%f249, [_ZZ10myppkernelPfS_S_iiiE9tempArray+124];
	add.f32 	%f250, %f248, %f249;
	ld.shared.f32 	%f251, [_ZZ10myppkernelPfS_S_iiiE9tempArray+128];
	add.f32 	%f252, %f250, %f251;
	ld.shared.f32 	%f253, [_ZZ10myppkernelPfS_S_iiiE9tempArray+132];
	add.f32 	%f254, %f252, %f253;
	ld.shared.f32 	%f255, [_ZZ10myppkernelPfS_S_iiiE9tempArray+136];
	add.f32 	%f256, %f254, %f255;
	ld.shared.f32 	%f257, [_ZZ10myppkernelPfS_S_iiiE9tempArray+140];
	add.f32 	%f258, %f256, %f257;
	ld.shared.f32 	%f259, [_ZZ10myppkernelPfS_S_iiiE9tempArray+144];
	add.f32 	%f260, %f258, %f259;
	ld.shared.f32 	%f261, [_ZZ10myppkernelPfS_S_iiiE9tempArray+148];
	add.f32 	%f262, %f260, %f261;
	ld.shared.f32 	%f263, [_ZZ10myppkernelPfS_S_iiiE9tempArray+152];
	add.f32 	%f264, %f262, %f263;
	ld.shared.f32 	%f265, [_ZZ10myppkernelPfS_S_iiiE9tempArray+156];
	add.f32 	%f266, %f264, %f265;
	ld.shared.f32 	%f267, [_ZZ10myppkernelPfS_S_iiiE9tempArray+160];
	add.f32 	%f268, %f266, %f267;
	ld.shared.f32 	%f269, [_ZZ10myppkernelPfS_S_iiiE9tempArray+164];
	add.f32 	%f270, %f268, %f269;
	ld.shared.f32 	%f271, [_ZZ10myppkernelPfS_S_iiiE9tempArray+168];
	add.f32 	%f272, %f270, %f271;
	ld.shared.f32 	%f273, [_ZZ10myppkernelPfS_S_iiiE9tempArray+172];
	add.f32 	%f274, %f272, %f273;
	ld.shared.f32 	%f275, [_ZZ10myppkernelPfS_S_iiiE9tempArray+176];
	add.f32 	%f276, %f274, %f275;
	ld.shared.f32 	%f277, [_ZZ10myppkernelPfS_S_iiiE9tempArray+180];
	add.f32 	%f278, %f276, %f277;
	ld.shared.f32 	%f279, [_ZZ10myppkernelPfS_S_iiiE9tempArray+184];
	add.f32 	%f280, %f278, %f279;
	ld.shared.f32 	%f281, [_ZZ10myppkernelPfS_S_iiiE9tempArray+188];
	add.f32 	%f282, %f280, %f281;
	ld.shared.f32 	%f283, [_ZZ10myppkernelPfS_S_iiiE9tempArray+192];
	add.f32 	%f284, %f282, %f283;
	ld.shared.f32 	%f285, [_ZZ10myppkernelPfS_S_iiiE9tempArray+196];
	add.f32 	%f286, %f284, %f285;
	ld.shared.f32 	%f287, [_ZZ10myppkernelPfS_S_iiiE9tempArray+200];
	add.f32 	%f288, %f286, %f287;
	ld.shared.f32 	%f289, [_ZZ10myppkernelPfS_S_iiiE9tempArray+204];
	add.f32 	%f290, %f288, %f289;
	ld.shared.f32 	%f291, [_ZZ10myppkernelPfS_S_iiiE9tempArray+208];
	add.f32 	%f292, %f290, %f291;
	ld.shared.f32 	%f293, [_ZZ10myppkernelPfS_S_iiiE9tempArray+212];
	add.f32 	%f294, %f292, %f293;
	ld.shared.f32 	%f295, [_ZZ10myppkernelPfS_S_iiiE9tempArray+216];
	add.f32 	%f296, %f294, %f295;
	ld.shared.f32 	%f297, [_ZZ10myppkernelPfS_S_iiiE9tempArray+220];
	add.f32 	%f298, %f296, %f297;
	ld.shared.f32 	%f299, [_ZZ10myppkernelPfS_S_iiiE9tempArray+224];
	add.f32 	%f300, %f298, %f299;
	ld.shared.f32 	%f301, [_ZZ10myppkernelPfS_S_iiiE9tempArray+228];
	add.f32 	%f302, %f300, %f301;
	ld.shared.f32 	%f303, [_ZZ10myppkernelPfS_S_iiiE9tempArray+232];
	add.f32 	%f304, %f302, %f303;
	ld.shared.f32 	%f305, [_ZZ10myppkernelPfS_S_iiiE9tempArray+236];
	add.f32 	%f306, %f304, %f305;
	ld.shared.f32 	%f307, [_ZZ10myppkernelPfS_S_iiiE9tempArray+240];
	add.f32 	%f308, %f306, %f307;
	ld.shared.f32 	%f309, [_ZZ10myppkernelPfS_S_iiiE9tempArray+244];
	add.f32 	%f310, %f308, %f309;
	ld.shared.f32 	%f311, [_ZZ10myppkernelPfS_S_iiiE9tempArray+248];
	add.f32 	%f312, %f310, %f311;
	ld.shared.f32 	%f313, [_ZZ10myppkernelPfS_S_iiiE9tempArray+252];
	add.f32 	%f314, %f312, %f313;
	cvt.rn.f32.s32 	%f315, %r103;
	div.rn.f32 	%f97, %f314, %f315;
	bar.sync 	0;
	mov.b32 	%r141, 0;
	st.shared.u32 	[%r3], %r141;
	@%p97 bra 	$L__BB1_117;
	mul.lo.s32 	%r36, %r103, %r2;
	mul.lo.s32 	%r37, %r105, %r2;
	add.s32 	%r38, %r105, -1;
	shr.u32 	%r143, %r38, 6;
	add.s32 	%r39, %r143, 1;
	and.b32  	%r40, %r39, 7;
	setp.lt.u32 	%p98, %r105, 449;
	mov.b32 	%r213, 0;
	mov.f32 	%f569, 0f00000000;
	@%p98 bra 	$L__BB1_94;
	and.b32  	%r145, %r39, 134217720;
	neg.s32 	%r210, %r145;
	add.s32 	%r209, %r1, %r37;
	add.s32 	%r207, %r1, %r36;
	cvt.u64.u32 	%rd36, %r1;
	cvt.u64.u32 	%rd37, %r37;
	add.s64 	%rd38, %rd36, %rd37;
	shl.b64 	%rd39, %rd38, 2;
	add.s64 	%rd40, %rd39, %rd2;
	add.s64 	%rd135, %rd40, 1024;
	mov.f32 	%f569, 0f00000000;
	mov.b32 	%r211, 256;
	mov.u32 	%r208, %r1;
$L__BB1_76:
	.pragma "nounroll";
	setp.ge.s32 	%p99, %r2, %r104;
	mul.wide.s32 	%rd41, %r207, 4;
	add.s64 	%rd42, %rd1, %rd41;
	add.s64 	%rd10, %rd42, 1024;
	setp.ge.s32 	%p100, %r208, %r103;
	mov.f32 	%f548, 0f00000000;
	or.pred  	%p101, %p99, %p100;
	@%p101 bra 	$L__BB1_78;
	ld.global.f32 	%f320, [%rd10+-1024];
	sub.f32 	%f548, %f320, %f97;
$L__BB1_78:
	mul.wide.u32 	%rd43, %r209, 4;
	add.s64 	%rd44, %rd2, %rd43;
	st.global.f32 	[%rd44], %f548;
	fma.rn.f32 	%f101, %f548, %f548, %f569;
	add.s32 	%r146, %r208, 64;
	setp.ge.s32 	%p103, %r146, %r103;
	mov.f32 	%f549, 0f00000000;
	or.pred  	%p104, %p99, %p103;
	@%p104 bra 	$L__BB1_80;
	ld.global.f32 	%f322, [%rd10+-768];
	sub.f32 	%f549, %f322, %f97;
$L__BB1_80:
	st.global.f32 	[%rd135+-768], %f549;
	fma.rn.f32 	%f104, %f549, %f549, %f101;
	add.s32 	%r147, %r208, 128;
	setp.ge.s32 	%p106, %r147, %r103;
	mov.f32 	%f550, 0f00000000;
	or.pred  	%p107, %p99, %p106;
	@%p107 bra 	$L__BB1_82;
	ld.global.f32 	%f324, [%rd10+-512];
	sub.f32 	%f550, %f324, %f97;
$L__BB1_82:
	st.global.f32 	[%rd135+-512], %f550;
	fma.rn.f32 	%f107, %f550, %f550, %f104;
	add.s32 	%r148, %r208, 192;
	setp.ge.s32 	%p109, %r148, %r103;
	mov.f32 	%f551, 0f00000000;
	or.pred  	%p110, %p99, %p109;
	@%p110 bra 	$L__BB1_84;
	ld.global.f32 	%f326, [%rd10+-256];
	sub.f32 	%f551, %f326, %f97;
$L__BB1_84:
	st.global.f32 	[%rd135+-256], %f551;
	fma.rn.f32 	%f110, %f551, %f551, %f107;
	add.s32 	%r149, %r208, 256;
	setp.ge.s32 	%p112, %r149, %r103;
	mov.f32 	%f552, 0f00000000;
	or.pred  	%p113, %p99, %p112;
	@%p113 bra 	$L__BB1_86;
	ld.global.f32 	%f328, [%rd10];
	sub.f32 	%f552, %f328, %f97;
$L__BB1_86:
	st.global.f32 	[%rd135], %f552;
	fma.rn.f32 	%f113, %f552, %f552, %f110;
	add.s32 	%r150, %r208, 320;
	setp.ge.s32 	%p115, %r150, %r103;
	mov.f32 	%f553, 0f00000000;
	or.pred  	%p116, %p99, %p115;
	@%p116 bra 	$L__BB1_88;
	ld.global.f32 	%f330, [%rd10+256];
	sub.f32 	%f553, %f330, %f97;
$L__BB1_88:
	st.global.f32 	[%rd135+256], %f553;
	fma.rn.f32 	%f116, %f553, %f553, %f113;
	add.s32 	%r151, %r208, 384;
	setp.ge.s32 	%p118, %r151, %r103;
	mov.f32 	%f554, 0f00000000;
	or.pred  	%p119, %p99, %p118;
	@%p119 bra 	$L__BB1_90;
	ld.global.f32 	%f332, [%rd10+512];
	sub.f32 	%f554, %f332, %f97;
$L__BB1_90:
	st.global.f32 	[%rd135+512], %f554;
	fma.rn.f32 	%f119, %f554, %f554, %f116;
	add.s32 	%r152, %r208, 448;
	setp.ge.s32 	%p121, %r152, %r103;
	mov.f32 	%f555, 0f00000000;
	or.pred  	%p122, %p99, %p121;
	@%p122 bra 	$L__BB1_92;
	ld.global.f32 	%f334, [%rd10+768];
	sub.f32 	%f555, %f334, %f97;
$L__BB1_92:
	st.global.f32 	[%rd135+768], %f555;
	fma.rn.f32 	%f569, %f555, %f555, %f119;
	add.s32 	%r211, %r211, 512;
	add.s32 	%r210, %r210, 8;
	add.s32 	%r209, %r209, 512;
	add.s32 	%r208, %r208, 512;
	add.s32 	%r207, %r207, 512;
	add.s64 	%rd135, %rd135, 2048;
	setp.ne.s32 	%p123, %r210, 0;
	@%p123 bra 	$L__BB1_76;
	add.s32 	%r213, %r211, -256;
$L__BB1_94:
	setp.eq.s32 	%p124, %r40, 0;
	@%p124 bra 	$L__BB1_116;
	setp.lt.u32 	%p125, %r40, 4;
	@%p125 bra 	$L__BB1_105;
	setp.ge.s32 	%p126, %r2, %r104;
	add.s32 	%r56, %r213, %r1;
	setp.ge.s32 	%p127, %r56, %r103;
	mov.f32 	%f558, 0f00000000;
	or.pred  	%p128, %p126, %p127;
	@%p128 bra 	$L__BB1_98;
	add.s32 	%r153, %r56, %r36;
	mul.wide.s32 	%rd45, %r153, 4;
	add.s64 	%rd46, %rd1, %rd45;
	ld.global.f32 	%f337, [%rd46];
	sub.f32 	%f558, %f337, %f97;
$L__BB1_98:
	setp.ge.s32 	%p129, %r2, %r104;
	add.s32 	%r154, %r56, %r37;
	mul.wide.u32 	%rd47, %r154, 4;
	add.s64 	%rd48, %rd2, %rd47;
	st.global.f32 	[%rd48], %f558;
	fma.rn.f32 	%f127, %f558, %f558, %f569;
	add.s32 	%r155, %r56, 64;
	setp.ge.s32 	%p130, %r155, %r103;
	cvt.s64.s32 	%rd49, %r36;
	cvt.s64.s32 	%rd50, %r56;
	add.s64 	%rd51, %rd50, %rd49;
	shl.b64 	%rd52, %rd51, 2;
	add.s64 	%rd12, %rd1, %rd52;
	mov.f32 	%f559, 0f00000000;
	or.pred  	%p131, %p129, %p130;
	@%p131 bra 	$L__BB1_100;
	ld.global.f32 	%f339, [%rd12+256];
	sub.f32 	%f559, %f339, %f97;
$L__BB1_100:
	setp.ge.s32 	%p132, %r2, %r104;
	cvt.u64.u32 	%rd53, %r37;
	cvt.u64.u32 	%rd54, %r1;
	cvt.u64.u32 	%rd55, %r213;
	add.s64 	%rd56, %rd55, %rd54;
	add.s64 	%rd57, %rd56, %rd53;
	shl.b64 	%rd58, %rd57, 2;
	add.s64 	%rd13, %rd2, %rd58;
	st.global.f32 	[%rd13+256], %f559;
	fma.rn.f32 	%f130, %f559, %f559, %f127;
	add.s32 	%r156, %r56, 128;
	setp.ge.s32 	%p133, %r156, %r103;
	mov.f32 	%f560, 0f00000000;
	or.pred  	%p134, %p132, %p133;
	@%p134 bra 	$L__BB1_102;
	ld.global.f32 	%f341, [%rd12+512];
	sub.f32 	%f560, %f341, %f97;
$L__BB1_102:
	setp.ge.s32 	%p135, %r2, %r104;
	st.global.f32 	[%rd13+512], %f560;
	fma.rn.f32 	%f133, %f560, %f560, %f130;
	add.s32 	%r157, %r56, 192;
	setp.ge.s32 	%p136, %r157, %r103;
	mov.f32 	%f561, 0f00000000;
	or.pred  	%p137, %p135, %p136;
	@%p137 bra 	$L__BB1_104;
	ld.global.f32 	%f343, [%rd12+768];
	sub.f32 	%f561, %f343, %f97;
$L__BB1_104:
	st.global.f32 	[%rd13+768], %f561;
	fma.rn.f32 	%f569, %f561, %f561, %f133;
	add.s32 	%r213, %r213, 256;
$L__BB1_105:
	and.b32  	%r158, %r39, 3;
	setp.eq.s32 	%p138, %r158, 0;
	@%p138 bra 	$L__BB1_116;
	setp.eq.s32 	%p139, %r158, 1;
	@%p139 bra 	$L__BB1_112;
	setp.ge.s32 	%p140, %r2, %r104;
	add.s32 	%r59, %r213, %r1;
	setp.ge.s32 	%p141, %r59, %r103;
	mov.f32 	%f564, 0f00000000;
	or.pred  	%p142, %p140, %p141;
	@%p142 bra 	$L__BB1_109;
	add.s32 	%r159, %r59, %r36;
	mul.wide.s32 	%rd59, %r159, 4;
	add.s64 	%rd60, %rd1, %rd59;
	ld.global.f32 	%f346, [%rd60];
	sub.f32 	%f564, %f346, %f97;
$L__BB1_109:
	setp.ge.s32 	%p143, %r2, %r104;
	add.s32 	%r160, %r59, %r37;
	mul.wide.u32 	%rd61, %r160, 4;
	add.s64 	%rd62, %rd2, %rd61;
	st.global.f32 	[%rd62], %f564;
	fma.rn.f32 	%f141, %f564, %f564, %f569;
	add.s32 	%r161, %r59, 64;
	setp.ge.s32 	%p144, %r161, %r103;
	mov.f32 	%f565, 0f00000000;
	or.pred  	%p145, %p143, %p144;
	@%p145 bra 	$L__BB1_111;
	cvt.s64.s32 	%rd63, %r36;
	cvt.s64.s32 	%rd64, %r59;
	add.s64 	%rd65, %rd64, %rd63;
	shl.b64 	%rd66, %rd65, 2;
	add.s64 	%rd67, %rd1, %rd66;
	ld.global.f32 	%f348, [%rd67+256];
	sub.f32 	%f565, %f348, %f97;
$L__BB1_111:
	cvt.u64.u32 	%rd68, %r37;
	cvt.u64.u32 	%rd69, %r1;
	cvt.u64.u32 	%rd70, %r213;
	add.s64 	%rd71, %rd70, %rd69;
	add.s64 	%rd72, %rd71, %rd68;
	shl.b64 	%rd73, %rd72, 2;
	add.s64 	%rd74, %rd2, %rd73;
	st.global.f32 	[%rd74+256], %f565;
	fma.rn.f32 	%f569, %f565, %f565, %f141;
	add.s32 	%r213, %r213, 128;
$L__BB1_112:
	and.b32  	%r162, %r38, 64;
	setp.ne.s32 	%p146, %r162, 0;
	@%p146 bra 	$L__BB1_116;
	setp.ge.s32 	%p147, %r2, %r104;
	add.s32 	%r62, %r213, %r1;
	setp.ge.s32 	%p148, %r62, %r103;
	mov.f32 	%f568, 0f00000000;
	or.pred  	%p149, %p147, %p148;
	@%p149 bra 	$L__BB1_115;
	add.s32 	%r163, %r62, %r36;
	mul.wide.s32 	%rd75, %r163, 4;
	add.s64 	%rd76, %rd1, %rd75;
	ld.global.f32 	%f350, [%rd76];
	sub.f32 	%f568, %f350, %f97;
$L__BB1_115:
	add.s32 	%r164, %r62, %r37;
	mul.wide.u32 	%rd77, %r164, 4;
	add.s64 	%rd78, %rd2, %rd77;
	st.global.f32 	[%rd78], %f568;
	fma.rn.f32 	%f569, %f568, %f568, %f569;
$L__BB1_116:
	st.shared.f32 	[%r3], %f569;
$L__BB1_117:
	setp.lt.s32 	%p150, %r105, 1;
	bar.sync 	0;
	ld.shared.f32 	%f351, [_ZZ10myppkernelPfS_S_iiiE9tempArray];
	add.f32 	%f352, %f351, 0f00000000;
	ld.shared.f32 	%f353, [_ZZ10myppkernelPfS_S_iiiE9tempArray+4];
	add.f32 	%f354, %f352, %f353;
	ld.shared.f32 	%f355, [_ZZ10myppkernelPfS_S_iiiE9tempArray+8];
	add.f32 	%f356, %f354, %f355;
	ld.shared.f32 	%f357, [_ZZ10myppkernelPfS_S_iiiE9tempArray+12];
	add.f32 	%f358, %f356, %f357;
	ld.shared.f32 	%f359, [_ZZ10myppkernelPfS_S_iiiE9tempArray+16];
	add.f32 	%f360, %f358, %f359;
	ld.shared.f32 	%f361, [_ZZ10myppkernelPfS_S_iiiE9tempArray+20];
	add.f32 	%f362, %f360, %f361;
	ld.shared.f32 	%f363, [_ZZ10myppkernelPfS_S_iiiE9tempArray+24];
	add.f32 	%f364, %f362, %f363;
	ld.shared.f32 	%f365, [_ZZ10myppkernelPfS_S_iiiE9tempArray+28];
	add.f32 	%f366, %f364, %f365;
	ld.shared.f32 	%f367, [_ZZ10myppkernelPfS_S_iiiE9tempArray+32];
	add.f32 	%f368, %f366, %f367;
	ld.shared.f32 	%f369, [_ZZ10myppkernelPfS_S_iiiE9tempArray+36];
	add.f32 	%f370, %f368, %f369;
	ld.shared.f32 	%f371, [_ZZ10myppkernelPfS_S_iiiE9tempArray+40];
	add.f32 	%f372, %f370, %f371;
	ld.shared.f32 	%f373, [_ZZ10myppkernelPfS_S_iiiE9tempArray+44];
	add.f32 	%f374, %f372, %f373;
	ld.shared.f32 	%f375, [_ZZ10myppkernelPfS_S_iiiE9tempArray+48];
	add.f32 	%f376, %f374, %f375;
	ld.shared.f32 	%f377, [_ZZ10myppkernelPfS_S_iiiE9tempArray+52];
	add.f32 	%f378, %f376, %f377;
	ld.shared.f32 	%f379, [_ZZ10myppkernelPfS_S_iiiE9tempArray+56];
	add.f32 	%f380, %f378, %f379;
	ld.shared.f32 	%f381, [_ZZ10myppkernelPfS_S_iiiE9tempArray+60];
	add.f32 	%f382, %f380, %f381;
	ld.shared.f32 	%f383, [_ZZ10myppkernelPfS_S_iiiE9tempArray+64];
	add.f32 	%f384, %f382, %f383;
	ld.shared.f32 	%f385, [_ZZ10myppkernelPfS_S_iiiE9tempArray+68];
	add.f32 	%f386, %f384, %f385;
	ld.shared.f32 	%f387, [_ZZ10myppkernelPfS_S_iiiE9tempArray+72];
	add.f32 	%f388, %f386, %f387;
	ld.shared.f32 	%f389, [_ZZ10myppkernelPfS_S_iiiE9tempArray+76];
	add.f32 	%f390, %f388, %f389;
	ld.shared.f32 	%f391, [_ZZ10myppkernelPfS_S_iiiE9tempArray+80];
	add.f32 	%f392, %f390, %f391;
	ld.shared.f32 	%f393, [_ZZ10myppkernelPfS_S_iiiE9tempArray+84];
	add.f32 	%f394, %f392, %f393;
	ld.shared.f32 	%f395, [_ZZ10myppkernelPfS_S_iiiE9tempArray+88];
	add.f32 	%f396, %f394, %f395;
	ld.shared.f32 	%f397, [_ZZ10myppkernelPfS_S_iiiE9tempArray+92];
	add.f32 	%f398, %f396, %f397;
	ld.shared.f32 	%f399, [_ZZ10myppkernelPfS_S_iiiE9tempArray+96];
	add.f32 	%f400, %f398, %f399;
	ld.shared.f32 	%f401, [_ZZ10myppkernelPfS_S_iiiE9tempArray+100];
	add.f32 	%f402, %f400, %f401;
	ld.shared.f32 	%f403, [_ZZ10myppkernelPfS_S_iiiE9tempArray+104];
	add.f32 	%f404, %f402, %f403;
	ld.shared.f32 	%f405, [_ZZ10myppkernelPfS_S_iiiE9tempArray+108];
	add.f32 	%f406, %f404, %f405;
	ld.shared.f32 	%f407, [_ZZ10myppkernelPfS_S_iiiE9tempArray+112];
	add.f32 	%f408, %f406, %f407;
	ld.shared.f32 	%f409, [_ZZ10myppkernelPfS_S_iiiE9tempArray+116];
	add.f32 	%f410, %f408, %f409;
	ld.shared.f32 	%f411, [_ZZ10myppkernelPfS_S_iiiE9tempArray+120];
	add.f32 	%f412, %f410, %f411;
	ld.shared.f32 	%f413, [_ZZ10myppkernelPfS_S_iiiE9tempArray+124];
	add.f32 	%f414, %f412, %f413;
	ld.shared.f32 	%f415, [_ZZ10myppkernelPfS_S_iiiE9tempArray+128];
	add.f32 	%f416, %f414, %f415;
	ld.shared.f32 	%f417, [_ZZ10myppkernelPfS_S_iiiE9tempArray+132];
	add.f32 	%f418, %f416, %f417;
	ld.shared.f32 	%f419, [_ZZ10myppkernelPfS_S_iiiE9tempArray+136];
	add.f32 	%f420, %f418, %f419;
	ld.shared.f32 	%f421, [_ZZ10myppkernelPfS_S_iiiE9tempArray+140];
	add.f32 	%f422, %f420, %f421;
	ld.shared.f32 	%f423, [_ZZ10myppkernelPfS_S_iiiE9tempArray+144];
	add.f32 	%f424, %f422, %f423;
	ld.shared.f32 	%f425, [_ZZ10myppkernelPfS_S_iiiE9tempArray+148];
	add.f32 	%f426, %f424, %f425;
	ld.shared.f32 	%f427, [_ZZ10myppkernelPfS_S_iiiE9tempArray+152];
	add.f32 	%f428, %f426, %f427;
	ld.shared.f32 	%f429, [_ZZ10myppkernelPfS_S_iiiE9tempArray+156];
	add.f32 	%f430, %f428, %f429;
	ld.shared.f32 	%f431, [_ZZ10myppkernelPfS_S_iiiE9tempArray+160];
	add.f32 	%f432, %f430, %f431;
	ld.shared.f32 	%f433, [_ZZ10myppkernelPfS_S_iiiE9tempArray+164];
	add.f32 	%f434, %f432, %f433;
	ld.shared.f32 	%f435, [_ZZ10myppkernelPfS_S_iiiE9tempArray+168];
	add.f32 	%f436, %f434, %f435;
	ld.shared.f32 	%f437, [_ZZ10myppkernelPfS_S_iiiE9tempArray+172];
	add.f32 	%f438, %f436, %f437;
	ld.shared.f32 	%f439, [_ZZ10myppkernelPfS_S_iiiE9tempArray+176];
	add.f32 	%f440, %f438, %f439;
	ld.shared.f32 	%f441, [_ZZ10myppkernelPfS_S_iiiE9tempArray+180];
	add.f32 	%f442, %f440, %f441;
	ld.shared.f32 	%f443, [_ZZ10myppkernelPfS_S_iiiE9tempArray+184];
	add.f32 	%f444, %f442, %f443;
	ld.shared.f32 	%f445, [_ZZ10myppkernelPfS_S_iiiE9tempArray+188];
	add.f32 	%f446, %f444, %f445;
	ld.shared.f32 	%f447, [_ZZ10myppkernelPfS_S_iiiE9tempArray+192];
	add.f32 	%f448, %f446, %f447;
	ld.shared.f32 	%f449, [_ZZ10myppkernelPfS_S_iiiE9tempArray+196];
	add.f32 	%f450, %f448, %f449;
	ld.shared.f32 	%f451, [_ZZ10myppkernelPfS_S_iiiE9tempArray+200];
	add.f32 	%f452, %f450, %f451;
	ld.shared.f32 	%f453, [_ZZ10myppkernelPfS_S_iiiE9tempArray+204];
	add.f32 	%f454, %f452, %f453;
	ld.shared.f32 	%f455, [_ZZ10myppkernelPfS_S_iiiE9tempArray+208];
	add.f32 	%f456, %f454, %f455;
	ld.shared.f32 	%f457, [_ZZ10myppkernelPfS_S_iiiE9tempArray+212];
	add.f32 	%f458, %f456, %f457;
	ld.shared.f32 	%f459, [_ZZ10myppkernelPfS_S_iiiE9tempArray+216];
	add.f32 	%f460, %f458, %f459;
	ld.shared.f32 	%f461, [_ZZ10myppkernelPfS_S_iiiE9tempArray+220];
	add.f32 	%f462, %f460, %f461;
	ld.shared.f32 	%f463, [_ZZ10myppkernelPfS_S_iiiE9tempArray+224];
	add.f32 	%f464, %f462, %f463;
	ld.shared.f32 	%f465, [_ZZ10myppkernelPfS_S_iiiE9tempArray+228];
	add.f32 	%f466, %f464, %f465;
	ld.shared.f32 	%f467, [_ZZ10myppkernelPfS_S_iiiE9tempArray+232];
	add.f32 	%f468, %f466, %f467;
	ld.shared.f32 	%f469, [_ZZ10myppkernelPfS_S_iiiE9tempArray+236];
	add.f32 	%f470, %f468, %f469;
	ld.shared.f32 	%f471, [_ZZ10myppkernelPfS_S_iiiE9tempArray+240];
	add.f32 	%f472, %f470, %f471;
	ld.shared.f32 	%f473, [_ZZ10myppkernelPfS_S_iiiE9tempArray+244];
	add.f32 	%f474, %f472, %f473;
	ld.shared.f32 	%f475, [_ZZ10myppkernelPfS_S_iiiE9tempArray+248];
	add.f32 	%f476, %f474, %f475;
	ld.shared.f32 	%f477, [_ZZ10myppkernelPfS_S_iiiE9tempArray+252];
	add.f32 	%f151, %f476, %f477;
	bar.sync 	0;
	@%p150 bra 	$L__BB1_129;
	setp.eq.f32 	%p151, %f151, 0f00000000;
	selp.f32 	%f478, 0f3F800000, %f151, %p151;
	sqrt.rn.f32 	%f152, %f478;
	mul.lo.s32 	%r63, %r105, %r2;
	mad.lo.s32 	%r64, %r105, %r105, %r2;
	add.s32 	%r65, %r105, -1;
	shr.u32 	%r166, %r65, 6;
	add.s32 	%r66, %r166, 1;
	and.b32  	%r67, %r66, 7;
	setp.lt.u32 	%p152, %r105, 449;
	mov.b32 	%r225, 0;
	@%p152 bra 	$L__BB1_121;
	and.b32  	%r168, %r66, 134217720;
	neg.s32 	%r223, %r168;
	add.s32 	%r169, %r1, %r105;
	mad.lo.s32 	%r222, %r105, %r169, %r2;
	shl.b32 	%r70, %r105, 9;
	add.s32 	%r170, %r1, %r63;
	mul.wide.u32 	%rd79, %r170, 4;
	add.s64 	%rd137, %rd2, %rd79;
	add.s32 	%r171, %r169, 448;
	mad.lo.s32 	%r221, %r105, %r171, %r2;
	add.s32 	%r172, %r169, 384;
	mad.lo.s32 	%r220, %r105, %r172, %r2;
	cvt.u64.u32 	%rd80, %r1;
	cvt.u64.u32 	%rd81, %r63;
	add.s64 	%rd82, %rd80, %rd81;
	shl.b64 	%rd83, %rd82, 2;
	add.s64 	%rd84, %rd83, %rd2;
	add.s64 	%rd136, %rd84, 1024;
	add.s32 	%r173, %r169, 320;
	mad.lo.s32 	%r219, %r105, %r173, %r2;
	add.s32 	%r174, %r169, 64;
	mad.lo.s32 	%r218, %r105, %r174, %r2;
	add.s32 	%r175, %r169, 128;
	mad.lo.s32 	%r217, %r105, %r175, %r2;
	add.s32 	%r176, %r169, 192;
	mad.lo.s32 	%r216, %r105, %r176, %r2;
	add.s32 	%r177, %r169, 256;
	mad.lo.s32 	%r215, %r105, %r177, %r2;
	mov.b32 	%r225, 0;
$L__BB1_120:
	.pragma "nounroll";
	ld.global.f32 	%f479, [%rd137];
	div.rn.f32 	%f480, %f479, %f152;
	st.global.f32 	[%rd137], %f480;
	mul.wide.u32 	%rd85, %r222, 4;
	add.s64 	%rd86, %rd2, %rd85;
	st.global.f32 	[%rd86], %f480;
	ld.global.f32 	%f481, [%rd136+-768];
	div.rn.f32 	%f482, %f481, %f152;
	st.global.f32 	[%rd136+-768], %f482;
	mul.wide.u32 	%rd87, %r218, 4;
	add.s64 	%rd88, %rd2, %rd87;
	st.global.f32 	[%rd88], %f482;
	ld.global.f32 	%f483, [%rd136+-512];
	div.rn.f32 	%f484, %f483, %f152;
	st.global.f32 	[%rd136+-512], %f484;
	mul.wide.u32 	%rd89, %r217, 4;
	add.s64 	%rd90, %rd2, %rd89;
	st.global.f32 	[%rd90], %f484;
	ld.global.f32 	%f485, [%rd136+-256];
	div.rn.f32 	%f486, %f485, %f152;
	st.global.f32 	[%rd136+-256], %f486;
	mul.wide.u32 	%rd91, %r216, 4;
	add.s64 	%rd92, %rd2, %rd91;
	st.global.f32 	[%rd92], %f486;
	ld.global.f32 	%f487, [%rd136];
	div.rn.f32 	%f488, %f487, %f152;
	st.global.f32 	[%rd136], %f488;
	mul.wide.u32 	%rd93, %r215, 4;
	add.s64 	%rd94, %rd2, %rd93;
	st.global.f32 	[%rd94], %f488;
	ld.global.f32 	%f489, [%rd136+256];
	div.rn.f32 	%f490, %f489, %f152;
	st.global.f32 	[%rd136+256], %f490;
	mul.wide.u32 	%rd95, %r219, 4;
	add.s64 	%rd96, %rd2, %rd95;
	st.global.f32 	[%rd96], %f490;
	ld.global.f32 	%f491, [%rd136+512];
	div.rn.f32 	%f492, %f491, %f152;
	st.global.f32 	[%rd136+512], %f492;
	mul.wide.u32 	%rd97, %r220, 4;
	add.s64 	%rd98, %rd2, %rd97;
	st.global.f32 	[%rd98], %f492;
	ld.global.f32 	%f493, [%rd136+768];
	div.rn.f32 	%f494, %f493, %f152;
	st.global.f32 	[%rd136+768], %f494;
	mul.wide.u32 	%rd99, %r221, 4;
	add.s64 	%rd100, %rd2, %rd99;
	st.global.f32 	[%rd100], %f494;
	add.s32 	%r225, %r225, 512;
	add.s32 	%r223, %r223, 8;
	add.s32 	%r222, %r222, %r70;
	add.s64 	%rd137, %rd137, 2048;
	add.s32 	%r221, %r221, %r70;
	add.s32 	%r220, %r220, %r70;
	add.s64 	%rd136, %rd136, 2048;
	add.s32 	%r219, %r219, %r70;
	add.s32 	%r218, %r218, %r70;
	add.s32 	%r217, %r217, %r70;
	add.s32 	%r216, %r216, %r70;
	add.s32 	%r215, %r215, %r70;
	setp.ne.s32 	%p153, %r223, 0;
	@%p153 bra 	$L__BB1_120;
$L__BB1_121:
	setp.eq.s32 	%p154, %r67, 0;
	@%p154 bra 	$L__BB1_129;
	setp.lt.u32 	%p155, %r67, 4;
	@%p155 bra 	$L__BB1_124;
	add.s32 	%r178, %r225, %r1;
	add.s32 	%r179, %r178, %r63;
	mul.wide.u32 	%rd101, %r179, 4;
	add.s64 	%rd102, %rd2, %rd101;
	ld.global.f32 	%f495, [%rd102];
	div.rn.f32 	%f496, %f495, %f152;
	st.global.f32 	[%rd102], %f496;
	mad.lo.s32 	%r180, %r178, %r105, %r64;
	mul.wide.u32 	%rd103, %r180, 4;
	add.s64 	%rd104, %rd2, %rd103;
	st.global.f32 	[%rd104], %f496;
	add.s32 	%r181, %r178, 64;
	cvt.u64.u32 	%rd105, %r63;
	cvt.u64.u32 	%rd106, %r1;
	cvt.u64.u32 	%rd107, %r225;
	add.s64 	%rd108, %rd107, %rd106;
	add.s64 	%rd109, %rd108, %rd105;
	shl.b64 	%rd110, %rd109, 2;
	add.s64 	%rd111, %rd2, %rd110;
	ld.global.f32 	%f497, [%rd111+256];
	div.rn.f32 	%f498, %f497, %f152;
	st.global.f32 	[%rd111+256], %f498;
	mad.lo.s32 	%r182, %r181, %r105, %r64;
	mul.wide.u32 	%rd112, %r182, 4;
	add.s64 	%rd113, %rd2, %rd112;
	st.global.f32 	[%rd113], %f498;
	add.s32 	%r183, %r178, 128;
	ld.global.f32 	%f499, [%rd111+512];
	div.rn.f32 	%f500, %f499, %f152;
	st.global.f32 	[%rd111+512], %f500;
	mad.lo.s32 	%r184, %r183, %r105, %r64;
	mul.wide.u32 	%rd114, %r184, 4;
	add.s64 	%rd115, %rd2, %rd114;
	st.global.f32 	[%rd115], %f500;
	add.s32 	%r185, %r178, 192;
	ld.global.f32 	%f501, [%rd111+768];
	div.rn.f32 	%f502, %f501, %f152;
	st.global.f32 	[%rd111+768], %f502;
	mad.lo.s32 	%r186, %r185, %r105, %r64;
	mul.wide.u32 	%rd116, %r186, 4;
	add.s64 	%rd117, %rd2, %rd116;
	st.global.f32 	[%rd117], %f502;
	add.s32 	%r225, %r225, 256;
$L__BB1_124:
	and.b32  	%r187, %r66, 3;
	setp.eq.s32 	%p156, %r187, 0;
	@%p156 bra 	$L__BB1_129;
	setp.eq.s32 	%p157, %r187, 1;
	@%p157 bra 	$L__BB1_127;
	add.s32 	%r188, %r225, %r1;
	add.s32 	%r189, %r188, %r63;
	mul.wide.u32 	%rd118, %r189, 4;
	add.s64 	%rd119, %rd2, %rd118;
	ld.global.f32 	%f503, [%rd119];
	div.rn.f32 	%f504, %f503, %f152;
	st.global.f32 	[%rd119], %f504;
	mad.lo.s32 	%r190, %r188, %r105, %r64;
	mul.wide.u32 	%rd120, %r190, 4;
	add.s64 	%rd121, %rd2, %rd120;
	st.global.f32 	[%rd121], %f504;
	add.s32 	%r191, %r188, 64;
	cvt.u64.u32 	%rd122, %r63;
	cvt.u64.u32 	%rd123, %r1;
	cvt.u64.u32 	%rd124, %r225;
	add.s64 	%rd125, %rd124, %rd123;
	add.s64 	%rd126, %rd125, %rd122;
	shl.b64 	%rd127, %rd126, 2;
	add.s64 	%rd128, %rd2, %rd127;
	ld.global.f32 	%f505, [%rd128+256];
	div.rn.f32 	%f506, %f505, %f152;
	st.global.f32 	[%rd128+256], %f506;
	mad.lo.s32 	%r192, %r191, %r105, %r64;
	mul.wide.u32 	%rd129, %r192, 4;
	add.s64 	%rd130, %rd2, %rd129;
	st.global.f32 	[%rd130], %f506;
	add.s32 	%r225, %r225, 128;
$L__BB1_127:
	and.b32  	%r193, %r65, 64;
	setp.ne.s32 	%p158, %r193, 0;
	@%p158 bra 	$L__BB1_129;
	add.s32 	%r194, %r225, %r1;
	add.s32 	%r195, %r194, %r63;
	mul.wide.u32 	%rd131, %r195, 4;
	add.s64 	%rd132, %rd2, %rd131;
	ld.global.f32 	%f507, [%rd132];
	div.rn.f32 	%f508, %f507, %f152;
	st.global.f32 	[%rd132], %f508;
	mad.lo.s32 	%r196, %r194, %r105, %r64;
	mul.wide.u32 	%rd133, %r196, 4;
	add.s64 	%rd134, %rd2, %rd133;
	st.global.f32 	[%rd134], %f508;
$L__BB1_129:
	bar.sync 	0;
	ret;

}


// ===== COMPILED SASS (sm_100) =====

	.target	sm_100

	.elftype	@"ET_EXEC"


//--------------------- .note.nv.tkinfo           --------------------------
	.section	.note.nv.tkinfo,"",@"SHT_NOTE"
	.sectionflags	@"SHF_NOTE_NV_TKINFO"
	.tkinfo
        /*0018*/ 	.word	0x00000002
        /*0030*/ 	.string	""
        /*0030*/ 	.string	"ptxas"
        /*0030*/ 	.string	"Cuda compilation tools, release 13.0, V13.0.88"
        /*0030*/ 	.string	"Build cuda_13.0.r13.0/compiler.36424714_0"
        /*0030*/ 	.string	"-arch sm_100 -m 64 "



//--------------------- .note.nv.cuinfo           --------------------------
	.section	.note.nv.cuinfo,"",@"SHT_NOTE"
	.sectionflags	@"SHF_NOTE_NV_CUINFO"
        /*0018*/ 	.short	0x0002
        /*001a*/ 	.short	0x0064
        /*001c*/ 	.short	0x0082
	.zero		2


//--------------------- .nv.info                  --------------------------
	.section	.nv.info,"",@"SHT_CUDA_INFO"
	.align	4


	//----- nvinfo : EIATTR_REGCOUNT
	.align		4
        /*0000*/ 	.byte	0x04, 0x2f
        /*0002*/ 	.short	(.L_1 - .L_0)
	.align		4
.L_0:
        /*0004*/ 	.word	index@(_Z8mykernelPfPKfiii)
        /*0008*/ 	.word	0x00000020


	//----- nvinfo : EIATTR_FRAME_SIZE
	.align		4
.L_1:
        /*000c*/ 	.byte	0x04, 0x11
        /*000e*/ 	.short	(.L_3 - .L_2)
	.align		4
.L_2:
        /*0010*/ 	.word	index@(_Z8mykernelPfPKfiii)
        /*0014*/ 	.word	0x00000000


	//----- nvinfo : EIATTR_REGCOUNT
	.align		4
.L_3:
        /*0018*/ 	.byte	0x04, 0x2f
        /*001a*/ 	.short	(.L_5 - .L_4)
	.align		4
.L_4:
        /*001c*/ 	.word	index@(_Z10myppkernelPfS_S_iii)
        /*0020*/ 	.word	0x00000020


	//----- nvinfo : EIATTR_FRAME_SIZE
	.align		4
.L_5:
        /*0024*/ 	.byte	0x04, 0x11
        /*0026*/ 	.short	(.L_7 - .L_6)
	.align		4
.L_6:
        /*0028*/ 	.word	index@($__internal_1_$__cuda_sm3x_div_rn_noftz_f32_slowpath)
        /*002c*/ 	.word	0x00000000


	//----- nvinfo : EIATTR_FRAME_SIZE
	.align		4
.L_7:
        /*0030*/ 	.byte	0x04, 0x11
        /*0032*/ 	.short	(.L_9 - .L_8)
	.align		4
.L_8:
        /*0034*/ 	.word	index@($__internal_0_$__cuda_sm20_sqrt_rn_f32_slowpath)
        /*0038*/ 	.word	0x00000000


	//----- nvinfo : EIATTR_FRAME_SIZE
	.align		4
.L_9:
        /*003c*/ 	.byte	0x04, 0x11
        /*003e*/ 	.short	(.L_11 - .L_10)
	.align		4
.L_10:
        /*0040*/ 	.word	index@(_Z10myppkernelPfS_S_iii)
        /*0044*/ 	.word	0x00000000


	//----- nvinfo : EIATTR_MIN_STACK_SIZE
	.align		4
.L_11:
        /*0048*/ 	.byte	0x04, 0x12
        /*004a*/ 	.short	(.L_13 - .L_12)
	.align		4
.L_12:
        /*004c*/ 	.word	index@(_Z10myppkernelPfS_S_iii)
        /*0050*/ 	.word	0x00000000


	//----- nvinfo : EIATTR_MIN_STACK_SIZE
	.align		4
.L_13:
        /*0054*/ 	.byte	0x04, 0x12
        /*0056*/ 	.short	(.L_15 - .L_14)
	.align		4
.L_14:
        /*0058*/ 	.word	index@(_Z8mykernelPfPKfiii)
        /*005c*/ 	.word	0x00000000
.L_15:


//--------------------- .nv.compat                --------------------------
	.section	.nv.compat,"",@"SHT_CUDA_COMPAT_INFO"
	.align	4
        /*0000*/ 	.byte	0x02, 0x09, 0x00, 0x00, 0x02, 0x02, 0x01, 0x00, 0x02, 0x05, 0x05, 0x00, 0x03, 0x07, 0x01, 0x01
        /*0010*/ 	.byte	0x02, 0x03, 0x00, 0x00, 0x02, 0x06, 0x01, 0x00, 0x04, 0x0b, 0x08, 0x00, 0x01, 0x00, 0x00, 0x00
        /*0020*/ 	.byte	0x00, 0x00, 0x00, 0x00


//--------------------- .nv.info._Z10myppkernelPfS_S_iii --------------------------
	.section	.nv.info._Z10myppkernelPfS_S_iii,"",@"SHT_CUDA_INFO"
	.sectionflags	@""
	.align	4


	//----- nvinfo : EIATTR_CUDA_API_VERSION
	.align		4
        /*0000*/ 	.byte	0x04, 0x37
        /*0002*/ 	.short	(.L_17 - .L_16)
.L_16:
        /*0004*/ 	.word	0x00000082


	//----- nvinfo : EIATTR_KPARAM_INFO
	.align		4
.L_17:
        /*0008*/ 	.byte	0x04, 0x17
        /*000a*/ 	.short	(.L_19 - .L_18)
.L_18:
        /*000c*/ 	.word	0x00000000
        /*0010*/ 	.short	0x0005
        /*0012*/ 	.short	0x0020
        /*0014*/ 	.byte	0x00, 0xf0, 0x11, 0x00


	//----- nvinfo : EIATTR_KPARAM_INFO
	.align		4
.L_19:
        /*0018*/ 	.byte	0x04, 0x17
        /*001a*/ 	.short	(.L_21 - .L_20)
.L_20:
        /*001c*/ 	.word	0x00000000
        /*0020*/ 	.short	0x0004
        /*0022*/ 	.short	0x001c
        /*0024*/ 	.byte	0x00, 0xf0, 0x11, 0x00


	//----- nvinfo : EIATTR_KPARAM_INFO
	.align		4
.L_21:
        /*0028*/ 	.byte	0x04, 0x17
        /*002a*/ 	.short	(.L_23 - .L_22)
.L_22:
        /*002c*/ 	.word	0x00000000
        /*0030*/ 	.short	0x0003
        /*0032*/ 	.short	0x0018
        /*0034*/ 	.byte	0x00, 0xf0, 0x11, 0x00


	//----- nvinfo : EIATTR_KPARAM_INFO
	.align		4
.L_23:
        /*0038*/ 	.byte	0x04, 0x17
        /*003a*/ 	.short	(.L_25 - .L_24)
.L_24:
        /*003c*/ 	.word	0x00000000
        /*0040*/ 	.short	0x0002
        /*0042*/ 	.short	0x0010
        /*0044*/ 	.byte	0x00, 0xf5, 0x21, 0x00


	//----- nvinfo : EIATTR_KPARAM_INFO
	.align		4
.L_25:
        /*0048*/ 	.byte	0x04, 0x17
        /*004a*/ 	.short	(.L_27 - .L_26)
.L_26:
        /*004c*/ 	.word	0x00000000
        /*0050*/ 	.short	0x0001
        /*0052*/ 	.short	0x0008
        /*0054*/ 	.byte	0x00, 0xf5, 0x21, 0x00


	//----- nvinfo : EIATTR_KPARAM_INFO
	.align		4
.L_27:
        /*0058*/ 	.byte	0x04, 0x17
        /*005a*/ 	.short	(.L_29 - .L_28)
.L_28:
        /*005c*/ 	.word	0x00000000
        /*0060*/ 	.short	0x0000
        /*0062*/ 	.short	0x0000
        /*0064*/ 	.byte	0x00, 0xf5, 0x21, 0x00


	//----- nvinfo : EIATTR_SPARSE_MMA_MASK
	.align		4
.L_29:
        /*0068*/ 	.byte	0x03, 0x50
        /*006a*/ 	.short	0x0000


	//----- nvinfo : EIATTR_MAXREG_COUNT
	.align		4
        /*006c*/ 	.byte	0x03, 0x1b
        /*006e*/ 	.short	0x00ff


	//----- nvinfo : EIATTR_NUM_BARRIERS
	.align		4
        /*0070*/ 	.byte	0x02, 0x4c
        /*0072*/ 	.byte	0x01
	.zero		1


	//----- nvinfo : EIATTR_MERCURY_ISA_VERSION
	.align		4
        /*0074*/ 	.byte	0x03, 0x5f
        /*0076*/ 	.short	0x0101


	//----- nvinfo : EIATTR_VRC_CTA_INIT_COUNT
	.align		4
        /*0078*/ 	.byte	0x02, 0x4a
	.zero		1
	.zero		1


	//----- nvinfo : EIATTR_EXIT_INSTR_OFFSETS
	.align		4
        /*007c*/ 	.byte	0x04, 0x1c
        /*007e*/ 	.short	(.L_31 - .L_30)


	//   ....[0]....
.L_30:
        /*0080*/ 	.word	0x00004260


	//----- nvinfo : EIATTR_CRS_STACK_SIZE
	.align		4
.L_31:
        /*0084*/ 	.byte	0x04, 0x1e
        /*0086*/ 	.short	(.L_33 - .L_32)
.L_32:
        /*0088*/ 	.word	0x00000000


	//----- nvinfo : EIATTR_CBANK_PARAM_SIZE
	.align		4
.L_33:
        /*008c*/ 	.byte	0x03, 0x19
        /*008e*/ 	.short	0x0024


	//----- nvinfo : EIATTR_PARAM_CBANK
	.align		4
        /*0090*/ 	.byte	0x04, 0x0a
        /*0092*/ 	.short	(.L_35 - .L_34)
	.align		4
.L_34:
        /*0094*/ 	.word	index@(.nv.constant0._Z10myppkernelPfS_S_iii)
        /*0098*/ 	.short	0x0380
        /*009a*/ 	.short	0x0024


	//----- nvinfo : EIATTR_SW_WAR
	.align		4
.L_35:
        /*009c*/ 	.byte	0x04, 0x36
        /*009e*/ 	.short	(.L_37 - .L_36)
.L_36:
        /*00a0*/ 	.word	0x00000008
.L_37:


//--------------------- .nv.info._Z8mykernelPfPKfiii --------------------------
	.section	.nv.info._Z8mykernelPfPKfiii,"",@"SHT_CUDA_INFO"
	.sectionflags	@""
	.align	4


	//----- nvinfo : EIATTR_CUDA_API_VERSION
	.align		4
        /*0000*/ 	.byte	0x04, 0x37
        /*0002*/ 	.short	(.L_39 - .L_38)
.L_38:
        /*0004*/ 	.word	0x00000082


	//----- nvinfo : EIATTR_KPARAM_INFO
	.align		4
.L_39:
        /*0008*/ 	.byte	0x04, 0x17
        /*000a*/ 	.short	(.L_41 - .L_40)
.L_40:
        /*000c*/ 	.word	0x00000000
        /*0010*/ 	.short	0x0004
        /*0012*/ 	.short	0x0018
        /*0014*/ 	.byte	0x00, 0xf0, 0x11, 0x00


	//----- nvinfo : EIATTR_KPARAM_INFO
	.align		4
.L_41:
        /*0018*/ 	.byte	0x04, 0x17
        /*001a*/ 	.short	(.L_43 - .L_42)
.L_42:
        /*001c*/ 	.word	0x00000000
        /*0020*/ 	.short	0x0003
        /*0022*/ 	.short	0x0014
        /*0024*/ 	.byte	0x00, 0xf0, 0x11, 0x00


	//----- nvinfo : EIATTR_KPARAM_INFO
	.align		4
.L_43:
        /*0028*/ 	.byte	0x04, 0x17
        /*002a*/ 	.short	(.L_45 - .L_44)
.L_44:
        /*002c*/ 	.word	0x00000000
        /*0030*/ 	.short	0x0002
        /*0032*/ 	.short	0x0010
        /*0034*/ 	.byte	0x00, 0xf0, 0x11, 0x00


	//----- nvinfo : EIATTR_KPARAM_INFO
	.align		4
.L_45:
        /*0038*/ 	.byte	0x04, 0x17
        /*003a*/ 	.short	(.L_47 - .L_46)
.L_46:
        /*003c*/ 	.word	0x00000000
        /*0040*/ 	.short	0x0001
        /*0042*/ 	.short	0x0008
        /*0044*/ 	.byte	0x00, 0xf5, 0x21, 0x00


	//----- nvinfo : EIATTR_KPARAM_INFO
	.align		4
.L_47:
        /*0048*/ 	.byte	0x04, 0x17
        /*004a*/ 	.short	(.L_49 - .L_48)
.L_48:
        /*004c*/ 	.word	0x00000000
        /*0050*/ 	.short	0x0000
        /*0052*/ 	.short	0x0000
        /*0054*/ 	.byte	0x00, 0xf5, 0x21, 0x00


	//----- nvinfo : EIATTR_SPARSE_MMA_MASK
	.align		4
.L_49:
        /*0058*/ 	.byte	0x03, 0x50
        /*005a*/ 	.short	0x0000


	//----- nvinfo : EIATTR_MAXREG_COUNT
	.align		4
        /*005c*/ 	.byte	0x03, 0x1b
        /*005e*/ 	.short	0x00ff


	//----- nvinfo : EIATTR_MERCURY_ISA_VERSION
	.align		4
        /*0060*/ 	.byte	0x03, 0x5f
        /*0062*/ 	.short	0x0101


	//----- nvinfo : EIATTR_VRC_CTA_INIT_COUNT
	.align		4
        /*0064*/ 	.byte	0x02, 0x4a
	.zero		1
	.zero		1


	//----- nvinfo : EIATTR_EXIT_INSTR_OFFSETS
	.align		4
        /*0068*/ 	.byte	0x04, 0x1c
        /*006a*/ 	.short	(.L_51 - .L_50)


	//   ....[0]....
.L_50:
        /*006c*/ 	.word	0x000000e0


	//   ....[1]....
        /*0070*/ 	.word	0x000009e0


	//----- nvinfo : EIATTR_CBANK_PARAM_SIZE
	.align		4
.L_51:
        /*0074*/ 	.byte	0x03, 0x19
        /*0076*/ 	.short	0x001c


	//----- nvinfo : EIATTR_PARAM_CBANK
	.align		4
        /*0078*/ 	.byte	0x04, 0x0a
        /*007a*/ 	.short	(.L_53 - .L_52)
	.align		4
.L_52:
        /*007c*/ 	.word	index@(.nv.constant0._Z8mykernelPfPKfiii)
        /*0080*/ 	.short	0x0380
        /*0082*/ 	.short	0x001c


	//----- nvinfo : EIATTR_SW_WAR
	.align		4
.L_53:
        /*0084*/ 	.byte	0x04, 0x36
        /*0086*/ 	.short	(.L_55 - .L_54)
.L_54:
        /*0088*/ 	.word	0x00000008
.L_55:


//--------------------- .nv.callgraph             --------------------------
	.section	.nv.callgraph,"",@"SHT_CUDA_CALLGRAPH"
	.align	4
	.sectionentsize	8
	.align		4
        /*0000*/ 	.word	0x00000000
	.align		4
        /*0004*/ 	.word	0xffffffff
	.align		4
        /*0008*/ 	.word	0x00000000
	.align		4
        /*000c*/ 	.word	0xfffffffe
	.align		4
        /*0010*/ 	.word	0x00000000
	.align		4
        /*0014*/ 	.word	0xfffffffd
	.align		4
        /*0018*/ 	.word	0x00000000
	.align		4
        /*001c*/ 	.word	0xfffffffc


//--------------------- .text._Z10myppkernelPfS_S_iii --------------------------
	.section	.text._Z10myppkernelPfS_S_iii,"ax",@progbits
	.align	128
        .global         _Z10myppkernelPfS_S_iii
        .type           _Z10myppkernelPfS_S_iii,@function
        .size           _Z10myppkernelPfS_S_iii,(.L_x_70 - _Z10myppkernelPfS_S_iii)
        .other          _Z10myppkernelPfS_S_iii,@"STO_CUDA_ENTRY STV_DEFAULT"
_Z10myppkernelPfS_S_iii:
.text._Z10myppkernelPfS_S_iii:
[----:B------:R-:W-:Y:S01]  /*0000*/  LDC R1, c[0x0][0x37c] ;  /* 0x0000df00ff017b82 */ /* 0x000fe20000000800 */
[----:B------:R-:W0:Y:S07]  /*0010*/  S2R R22, SR_TID.X ;  /* 0x0000000000167919 */ /* 0x000e2e0000002100 */
[----:B------:R-:W1:Y:S01]  /*0020*/  S2UR UR5, SR_CgaCtaId ;  /* 0x00000000000579c3 */ /* 0x000e620000008800 */
[----:B------:R-:W-:Y:S01]  /*0030*/  UMOV UR4, 0x400 ;  /* 0x0000040000047882 */ /* 0x000fe20000000000 */
[----:B------:R-:W2:Y:S01]  /*0040*/  LDCU UR6, c[0x0][0x3a0] ;  /* 0x00007400ff0677ac */ /* 0x000ea20008000800 */
[----:B------:R-:W3:Y:S05]  /*0050*/  LDCU.64 UR10, c[0x0][0x358] ;  /* 0x00006b00ff0a77ac */ /* 0x000eea0008000a00 */
[----:B------:R-:W4:Y:S01]  /*0060*/  S2UR UR13, SR_CTAID.Y ;  /* 0x00000000000d79c3 */ /* 0x000f220000002600 */
[----:B--2---:R-:W-:-:S02]  /*0070*/  UISETP.GE.AND UP0, UPT, UR6, 0x1, UPT ;  /* 0x000000010600788c */ /* 0x004fc4000bf06270 */
[----:B-1----:R-:W-:-:S06]  /*0080*/  ULEA UR4, UR5, UR4, 0x18 ;  /* 0x0000000405047291 */ /* 0x002fcc000f8ec0ff */
[----:B0-----:R-:W-:-:S05]  /*0090*/  LEA R4, R22, UR4, 0x2 ;  /* 0x0000000416047c11 */ /* 0x001fca000f8e10ff */
[----:B------:R0:W-:Y:S01]  /*00a0*/  STS [R4], RZ ;  /* 0x000000ff04007388 */ /* 0x0001e20000000800 */
[----:B---34-:R-:W-:Y:S05]  /*00b0*/  BRA.U !UP0, `(.L_x_0) ;  /* 0x0000000d08cc7547 */ /* 0x018fea000b800000 */
[----:B------:R-:W1:Y:S01]  /*00c0*/  LDCU UR7, c[0x0][0x398] ;  /* 0x00007300ff0777ac */ /* 0x000e620008000800 */
[----:B------:R-:W-:Y:S01]  /*00d0*/  HFMA2 R9, -RZ, RZ, 0, 0 ;  /* 0x00000000ff097431 */ /* 0x000fe200000001ff */
[----:B------:R-:W-:Y:S02]  /*00e0*/  UISETP.GE.U32.AND UP0, UPT, UR6, 0x3c1, UPT ;  /* 0x000003c10600788c */ /* 0x000fe4000bf06070 */
[----:B------:R-:W-:-:S04]  /*00f0*/  UIADD3 UR4, UPT, UPT, UR6, -0x1, URZ ;  /* 0xffffffff06047890 */ /* 0x000fc8000fffe0ff */
[----:B------:R-:W-:-:S03]  /*0100*/  ULEA.HI UR5, UR4, 0x1, URZ, 0x1a ;  /* 0x0000000104057891 */ /* 0x000fc6000f8fd0ff */
[----:B------:R-:W-:Y:S01]  /*0110*/  UMOV UR4, URZ ;  /* 0x000000ff00047c82 */ /* 0x000fe20008000000 */
[----:B------:R-:W-:Y:S01]  /*0120*/  ULOP3.LUT UR12, UR5, 0xf, URZ, 0xc0, !UPT ;  /* 0x0000000f050c7892 */ /* 0x000fe2000f8ec0ff */
[----:B-1----:R-:W-:-:S05]  /*0130*/  MOV R2, UR7 ;  /* 0x0000000700027c02 */ /* 0x002fca0008000f00 */
[----:B------:R-:W-:Y:S01]  /*0140*/  IMAD R5, R2, UR13, RZ ;  /* 0x0000000d02057c24 */ /* 0x000fe2000f8e02ff */
[----:B------:R-:W-:Y:S06]  /*0150*/  BRA.U !UP0, `(.L_x_1) ;  /* 0x0000000508c07547 */ /* 0x000fec000b800000 */
[----:B------:R-:W1:Y:S01]  /*0160*/  LDC.64 R2, c[0x0][0x398] ;  /* 0x0000e600ff027b82 */ /* 0x000e620000000a00 */
[----:B------:R-:W2:Y:S01]  /*0170*/  LDCU.64 UR8, c[0x0][0x388] ;  /* 0x00007100ff0877ac */ /* 0x000ea20008000a00 */
[----:B------:R-:W-:Y:S01]  /*0180*/  IADD3 R0, PT, PT, R5, R22, RZ ;  /* 0x0000001605007210 */ /* 0x000fe20007ffe0ff */
[----:B------:R-:W-:Y:S01]  /*0190*/  IMAD.MOV.U32 R11, RZ, RZ, R22 ;  /* 0x000000ffff0b7224 */ /* 0x000fe200078e0016 */
[----:B------:R-:W-:Y:S01]  /*01a0*/  MOV R9, RZ ;  /* 0x000000ff00097202 */ /* 0x000fe20000000f00 */
[----:B------:R-:W-:Y:S01]  /*01b0*/  ULOP3.LUT UR4, UR5, 0x7fffff0, URZ, 0xc0, !UPT ;  /* 0x07fffff005047892 */ /* 0x000fe2000f8ec0ff */
[----:B------:R-:W-:-:S03]  /*01c0*/  UMOV UR6, 0x200 ;  /* 0x0000020000067882 */ /* 0x000fc60000000000 */
[----:B------:R-:W-:Y:S02]  /*01d0*/  UIADD3 UR4, UPT, UPT, -UR4, URZ, URZ ;  /* 0x000000ff04047290 */ /* 0x000fe4000fffe1ff */
[----:B--2---:R-:W-:-:S04]  /*01e0*/  UIADD3 UR7, UP0, UPT, UR8, 0x800, URZ ;  /* 0x0000080008077890 */ /* 0x004fc8000ff1e0ff */
[----:B------:R-:W-:-:S12]  /*01f0*/  UIADD3.X UR8, UPT, UPT, URZ, UR9, URZ, UP0, !UPT ;  /* 0x00000009ff087290 */ /* 0x000fd800087fe4ff */
.L_x_2:
[----:B-1----:R-:W-:Y:S01]  /*0200*/  ISETP.GE.AND P0, PT, R11, R2, PT ;  /* 0x000000020b00720c */ /* 0x002fe20003f06270 */
[----:B------:R-:W-:Y:S01]  /*0210*/  HFMA2 R8, -RZ, RZ, 0, 0 ;  /* 0x00000000ff087431 */ /* 0x000fe200000001ff */
[----:B------:R-:W-:Y:S02]  /*0220*/  MOV R6, UR7 ;  /* 0x0000000700067c02 */ /* 0x000fe40008000f00 */
[----:B------:R-:W-:Y:S02]  /*0230*/  ISETP.LE.OR P0, PT, R3, UR13, P0 ;  /* 0x0000000d03007c0c */ /* 0x000fe40008703670 */
[----:B------:R-:W-:-:S03]  /*0240*/  MOV R7, UR8 ;  /* 0x0000000800077c02 */ /* 0x000fc60008000f00 */
[----:B------:R-:W-:-:S08]  /*0250*/  IMAD.WIDE R6, R0, 0x4, R6 ;  /* 0x0000000400067825 */ /* 0x000fd000078e0206 */
[----:B------:R-:W2:Y:S01]  /*0260*/  @!P0 LDG.E R8, desc[UR10][R6.64+-0x800] ;  /* 0xfff8000a06088981 */ /* 0x000ea2000c1e1900 */
[C---:B------:R-:W-:Y:S01]  /*0270*/  IADD3 R13, PT, PT, R11.reuse, 0x40, RZ ;  /* 0x000000400b0d7810 */ /* 0x040fe20007ffe0ff */
[C---:B------:R-:W-:Y:S01]  /*0280*/  VIADD R15, R11.reuse, 0x80 ;  /* 0x000000800b0f7836 */ /* 0x040fe20000000000 */
[----:B------:R-:W-:Y:S01]  /*0290*/  IADD3 R17, PT, PT, R11, 0xc0, RZ ;  /* 0x000000c00b117810 */ /* 0x000fe20007ffe0ff */
[----:B------:R-:W-:Y:S01]  /*02a0*/  HFMA2 R12, -RZ, RZ, 0, 0 ;  /* 0x00000000ff0c7431 */ /* 0x000fe200000001ff */
[-C--:B------:R-:W-:Y:S01]  /*02b0*/  ISETP.GE.AND P1, PT, R13, R2.reuse, PT ;  /* 0x000000020d00720c */ /* 0x080fe20003f26270 */
[C---:B------:R-:W-:Y:S01]  /*02c0*/  VIADD R19, R11.reuse, 0x1c0 ;  /* 0x000001c00b137836 */ /* 0x040fe20000000000 */
[----:B------:R-:W-:Y:S02]  /*02d0*/  IADD3 R13, PT, PT, R11, 0x100, RZ ;  /* 0x000001000b0d7810 */ /* 0x000fe40007ffe0ff */
[----:B------:R-:W-:Y:S02]  /*02e0*/  ISETP.GE.AND P2, PT, R15, R2, PT ;  /* 0x000000020f00720c */ /* 0x000fe40003f46270 */
[----:B------:R-:W-:-:S02]  /*02f0*/  ISETP.LE.OR P1, PT, R3, UR13, P1 ;  /* 0x0000000d03007c0c */ /* 0x000fc40008f23670 */
[-C--:B------:R-:W-:Y:S02]  /*0300*/  ISETP.GE.AND P6, PT, R13, R2.reuse, PT ;  /* 0x000000020d00720c */ /* 0x080fe40003fc6270 */
[----:B------:R-:W-:Y:S02]  /*0310*/  ISETP.GE.AND P4, PT, R17, R2, PT ;  /* 0x000000021100720c */ /* 0x000fe40003f86270 */
[----:B------:R-:W-:Y:S02]  /*0320*/  IADD3 R15, PT, PT, R11, 0x140, RZ ;  /* 0x000001400b0f7810 */ /* 0x000fe40007ffe0ff */
[C---:B------:R-:W-:Y:S02]  /*0330*/  ISETP.LE.OR P2, PT, R3.reuse, UR13, P2 ;  /* 0x0000000d03007c0c */ /* 0x040fe40009743670 */
[----:B------:R-:W-:Y:S02]  /*0340*/  ISETP.LE.OR P6, PT, R3, UR13, P6 ;  /* 0x0000000d03007c0c */ /* 0x000fe4000b7c3670 */
[----:B------:R-:W-:-:S02]  /*0350*/  MOV R10, RZ ;  /* 0x000000ff000a7202 */ /* 0x000fc40000000f00 */
[-C--:B------:R-:W-:Y:S02]  /*0360*/  ISETP.GE.AND P3, PT, R15, R2.reuse, PT ;  /* 0x000000020f00720c */ /* 0x080fe40003f66270 */
[----:B------:R-:W-:Y:S02]  /*0370*/  ISETP.LE.OR P4, PT, R3, UR13, P4 ;  /* 0x0000000d03007c0c */ /* 0x000fe4000a783670 */
[C---:B------:R-:W-:Y:S01]  /*0380*/  IADD3 R13, PT, PT, R11.reuse, 0x200, RZ ;  /* 0x000002000b0d7810 */ /* 0x040fe20007ffe0ff */
[----:B------:R-:W3:Y:S01]  /*0390*/  @!P1 LDG.E R10, desc[UR10][R6.64+-0x700] ;  /* 0xfff9000a060a9981 */ /* 0x000ee2000c1e1900 */
[----:B------:R-:W-:Y:S02]  /*03a0*/  IADD3 R17, PT, PT, R11, 0x180, RZ ;  /* 0x000001800b117810 */ /* 0x000fe40007ffe0ff */
[----:B------:R-:W-:Y:S02]  /*03b0*/  ISETP.LE.OR P3, PT, R3, UR13, P3 ;  /* 0x0000000d03007c0c */ /* 0x000fe40009f63670 */
[----:B------:R-:W-:Y:S01]  /*03c0*/  MOV R14, RZ ;  /* 0x000000ff000e7202 */ /* 0x000fe20000000f00 */
[----:B------:R-:W-:Y:S01]  /*03d0*/  HFMA2 R16, -RZ, RZ, 0, 0 ;  /* 0x00000000ff107431 */ /* 0x000fe200000001ff */
[-C--:B------:R-:W-:Y:S01]  /*03e0*/  ISETP.GE.AND P1, PT, R13, R2.reuse, PT ;  /* 0x000000020d00720c */ /* 0x080fe20003f26270 */
[----:B------:R-:W-:Y:S01]  /*03f0*/  IMAD.MOV.U32 R13, RZ, RZ, RZ ;  /* 0x000000ffff0d7224 */ /* 0x000fe200078e00ff */
[----:B------:R-:W-:Y:S01]  /*0400*/  ISETP.GE.AND P5, PT, R17, R2, PT ;  /* 0x000000021100720c */ /* 0x000fe20003fa6270 */
[----:B------:R-:W4:Y:S01]  /*0410*/  @!P2 LDG.E R12, desc[UR10][R6.64+-0x600] ;  /* 0xfffa000a060ca981 */ /* 0x000f22000c1e1900 */
[----:B------:R-:W-:-:S02]  /*0420*/  IADD3 R17, PT, PT, R11, 0x2c0, RZ ;  /* 0x000002c00b117810 */ /* 0x000fc40007ffe0ff */
[----:B------:R-:W-:Y:S01]  /*0430*/  IADD3 R15, PT, PT, R11, 0x240, RZ ;  /* 0x000002400b0f7810 */ /* 0x000fe20007ffe0ff */
[----:B------:R-:W5:Y:S01]  /*0440*/  @!P6 LDG.E R14, desc[UR10][R6.64+-0x400] ;  /* 0xfffc000a060ee981 */ /* 0x000f62000c1e1900 */
[-C--:B------:R-:W-:Y:S02]  /*0450*/  ISETP.GE.AND P0, PT, R19, R2.reuse, PT ;  /* 0x000000021300720c */ /* 0x080fe40003f06270 */
[----:B------:R-:W-:Y:S01]  /*0460*/  ISETP.LE.OR P5, PT, R3, UR13, P5 ;  /* 0x0000000d03007c0c */ /* 0x000fe2000afa3670 */
[----:B------:R-:W5:Y:S01]  /*0470*/  @!P4 LDG.E R13, desc[UR10][R6.64+-0x500] ;  /* 0xfffb000a060dc981 */ /* 0x000f62000c1e1900 */
[-C--:B------:R-:W-:Y:S01]  /*0480*/  ISETP.GE.AND P6, PT, R17, R2.reuse, PT ;  /* 0x000000021100720c */ /* 0x080fe20003fc6270 */
[----:B------:R-:W-:Y:S01]  /*0490*/  VIADD R17, R11, 0x300 ;  /* 0x000003000b117836 */ /* 0x000fe20000000000 */
[----:B------:R-:W-:Y:S01]  /*04a0*/  ISETP.GE.AND P2, PT, R15, R2, PT ;  /* 0x000000020f00720c */ /* 0x000fe20003f46270 */
[----:B------:R-:W5:Y:S01]  /*04b0*/  @!P3 LDG.E R16, desc[UR10][R6.64+-0x300] ;  /* 0xfffd000a0610b981 */ /* 0x000f62000c1e1900 */
[----:B------:R-:W-:-:S02]  /*04c0*/  IADD3 R15, PT, PT, R11, 0x280, RZ ;  /* 0x000002800b0f7810 */ /* 0x000fc40007ffe0ff */
[----:B------:R-:W-:Y:S02]  /*04d0*/  ISETP.LE.OR P0, PT, R3, UR13, P0 ;  /* 0x0000000d03007c0c */ /* 0x000fe40008703670 */
[-C--:B------:R-:W-:Y:S02]  /*04e0*/  ISETP.GE.AND P4, PT, R15, R2.reuse, PT ;  /* 0x000000020f00720c */ /* 0x080fe40003f86270 */
[----:B------:R-:W-:Y:S01]  /*04f0*/  ISETP.GE.AND P3, PT, R17, R2, PT ;  /* 0x000000021100720c */ /* 0x000fe20003f66270 */
[----:B------:R-:W-:Y:S01]  /*0500*/  HFMA2 R17, -RZ, RZ, 0, 0 ;  /* 0x00000000ff117431 */ /* 0x000fe200000001ff */
[----:B------:R-:W-:Y:S02]  /*0510*/  MOV R15, RZ ;  /* 0x000000ff000f7202 */ /* 0x000fe40000000f00 */
[----:B------:R-:W-:Y:S02]  /*0520*/  ISETP.LE.OR P1, PT, R3, UR13, P1 ;  /* 0x0000000d03007c0c */ /* 0x000fe40008f23670 */
[----:B------:R-:W-:-:S02]  /*0530*/  IADD3 R19, PT, PT, R11, 0x340, RZ ;  /* 0x000003400b137810 */ /* 0x000fc40007ffe0ff */
[----:B------:R-:W-:Y:S01]  /*0540*/  ISETP.LE.OR P2, PT, R3, UR13, P2 ;  /* 0x0000000d03007c0c */ /* 0x000fe20009743670 */
[----:B------:R-:W5:Y:S01]  /*0550*/  @!P5 LDG.E R15, desc[UR10][R6.64+-0x200] ;  /* 0xfffe000a060fd981 */ /* 0x000f62000c1e1900 */
[-C--:B------:R-:W-:Y:S02]  /*0560*/  ISETP.GE.AND P5, PT, R19, R2.reuse, PT ;  /* 0x000000021300720c */ /* 0x080fe40003fa6270 */
[----:B------:R-:W-:Y:S02]  /*0570*/  CS2R R18, SRZ ;  /* 0x0000000000127805 */ /* 0x000fe4000001ff00 */
[----:B------:R-:W-:Y:S01]  /*0580*/  ISETP.LE.OR P4, PT, R3, UR13, P4 ;  /* 0x0000000d03007c0c */ /* 0x000fe2000a783670 */
[----:B------:R-:W5:Y:S01]  /*0590*/  @!P0 LDG.E R17, desc[UR10][R6.64+-0x100] ;  /* 0xffff000a06118981 */ /* 0x000f62000c1e1900 */
[----:B------:R-:W-:Y:S02]  /*05a0*/  IADD3 R21, PT, PT, R11, 0x380, RZ ;  /* 0x000003800b157810 */ /* 0x000fe40007ffe0ff */
[----:B------:R-:W-:Y:S01]  /*05b0*/  ISETP.LE.OR P6, PT, R3, UR13, P6 ;  /* 0x0000000d03007c0c */ /* 0x000fe2000b7c3670 */
[----:B------:R-:W5:Y:S01]  /*05c0*/  @!P1 LDG.E R19, desc[UR10][R6.64] ;  /* 0x0000000a06139981 */ /* 0x000f62000c1e1900 */
[----:B------:R-:W-:-:S02]  /*05d0*/  ISETP.GE.AND P0, PT, R21, R2, PT ;  /* 0x000000021500720c */ /* 0x000fc40003f06270 */
[----:B------:R-:W-:Y:S02]  /*05e0*/  CS2R R20, SRZ ;  /* 0x0000000000147805 */ /* 0x000fe4000001ff00 */
[----:B------:R-:W-:Y:S01]  /*05f0*/  ISETP.LE.OR P3, PT, R3, UR13, P3 ;  /* 0x0000000d03007c0c */ /* 0x000fe20009f63670 */
[----:B------:R-:W5:Y:S01]  /*0600*/  @!P2 LDG.E R18, desc[UR10][R6.64+0x100] ;  /* 0x0001000a0612a981 */ /* 0x000f62000c1e1900 */
[----:B------:R-:W-:Y:S01]  /*0610*/  VIADD R23, R11, 0x3c0 ;  /* 0x000003c00b177836 */ /* 0x000fe20000000000 */
[----:B------:R-:W-:Y:S02]  /*0620*/  ISETP.LE.OR P5, PT, R3, UR13, P5 ;  /* 0x0000000d03007c0c */ /* 0x000fe4000afa3670 */
[----:B------:R-:W5:Y:S01]  /*0630*/  @!P4 LDG.E R21, desc[UR10][R6.64+0x200] ;  /* 0x0002000a0615c981 */ /* 0x000f62000c1e1900 */
[----:B------:R-:W-:Y:S01]  /*0640*/  HFMA2 R24, -RZ, RZ, 0, 0 ;  /* 0x00000000ff187431 */ /* 0x000fe200000001ff */
[----:B------:R-:W-:Y:S02]  /*0650*/  ISETP.GE.AND P1, PT, R23, R2, PT ;  /* 0x000000021700720c */ /* 0x000fe40003f26270 */
[----:B------:R-:W-:Y:S01]  /*0660*/  MOV R23, RZ ;  /* 0x000000ff00177202 */ /* 0x000fe20000000f00 */
[----:B------:R-:W5:Y:S01]  /*0670*/  @!P6 LDG.E R20, desc[UR10][R6.64+0x300] ;  /* 0x0003000a0614e981 */ /* 0x000f62000c1e1900 */
[----:B------:R-:W-:-:S02]  /*0680*/  ISETP.LE.OR P0, PT, R3, UR13, P0 ;  /* 0x0000000d03007c0c */ /* 0x000fc40008703670 */
[----:B------:R-:W-:Y:S02]  /*0690*/  ISETP.LE.OR P1, PT, R3, UR13, P1 ;  /* 0x0000000d03007c0c */ /* 0x000fe40008f23670 */
[----:B------:R-:W5:Y:S04]  /*06a0*/  @!P3 LDG.E R23, desc[UR10][R6.64+0x400] ;  /* 0x0004000a0617b981 */ /* 0x000f68000c1e1900 */
[----:B------:R-:W5:Y:S01]  /*06b0*/  @!P5 LDG.E R24, desc[UR10][R6.64+0x500] ;  /* 0x0005000a0618d981 */ /* 0x000f62000c1e1900 */
[----:B--2---:R-:W-:Y:S01]  /*06c0*/  FADD R25, R8, R9 ;  /* 0x0000000908197221 */ /* 0x004fe20000000000 */
[----:B------:R-:W-:-:S06]  /*06d0*/  CS2R R8, SRZ ;  /* 0x0000000000087805 */ /* 0x000fcc000001ff00 */
[----:B------:R-:W2:Y:S04]  /*06e0*/  @!P0 LDG.E R8, desc[UR10][R6.64+0x600] ;  /* 0x0006000a06088981 */ /* 0x000ea8000c1e1900 */
[----:B------:R-:W2:Y:S01]  /*06f0*/  @!P1 LDG.E R9, desc[UR10][R6.64+0x700] ;  /* 0x0007000a06099981 */ /* 0x000ea2000c1e1900 */
[----:B---3--:R-:W-:-:S04]  /*0700*/  FADD R25, R25, R10 ;  /* 0x0000000a19197221 */ /* 0x008fc80000000000 */
[----:B----4-:R-:W-:-:S04]  /*0710*/  FADD R12, R25, R12 ;  /* 0x0000000c190c7221 */ /* 0x010fc80000000000 */
[----:B-----5:R-:W-:-:S04]  /*0720*/  FADD R13, R12, R13 ;  /* 0x0000000d0c0d7221 */ /* 0x020fc80000000000 */
[----:B------:R-:W-:-:S04]  /*0730*/  FADD R13, R13, R14 ;  /* 0x0000000e0d0d7221 */ /* 0x000fc80000000000 */
[----:B------:R-:W-:-:S04]  /*0740*/  FADD R16, R13, R16 ;  /* 0x000000100d107221 */ /* 0x000fc80000000000 */
[----:B------:R-:W-:-:S04]  /*0750*/  FADD R16, R16, R15 ;  /* 0x0000000f10107221 */ /* 0x000fc80000000000 */
[----:B------:R-:W-:-:S04]  /*0760*/  FADD R16, R16, R17 ;  /* 0x0000001110107221 */ /* 0x000fc80000000000 */
[----:B------:R-:W-:-:S04]  /*0770*/  FADD R19, R16, R19 ;  /* 0x0000001310137221 */ /* 0x000fc80000000000 */
[----:B------:R-:W-:-:S04]  /*0780*/  FADD R18, R19, R18 ;  /* 0x0000001213127221 */ /* 0x000fc80000000000 */
[----:B------:R-:W-:Y:S01]  /*0790*/  FADD R21, R18, R21 ;  /* 0x0000001512157221 */ /* 0x000fe20000000000 */
[----:B------:R-:W-:-:S03]  /*07a0*/  UIADD3 UR4, UPT, UPT, UR4, 0x10, URZ ;  /* 0x0000001004047890 */ /* 0x000fc6000fffe0ff */
[----:B------:R-:W-:Y:S01]  /*07b0*/  FADD R20, R21, R20 ;  /* 0x0000001415147221 */ /* 0x000fe20000000000 */
[----:B------:R-:W-:-:S03]  /*07c0*/  UISETP.NE.AND UP0, UPT, UR4, URZ, UPT ;  /* 0x000000ff0400728c */ /* 0x000fc6000bf05270 */
[----:B------:R-:W-:-:S04]  /*07d0*/  FADD R23, R20, R23 ;  /* 0x0000001714177221 */ /* 0x000fc80000000000 */
[----:B------:R-:W-:Y:S01]  /*07e0*/  FADD R23, R23, R24 ;  /* 0x0000001817177221 */ /* 0x000fe20000000000 */
[----:B------:R-:W-:Y:S02]  /*07f0*/  IADD3 R11, PT, PT, R11, 0x400, RZ ;  /* 0x000004000b0b7810 */ /* 0x000fe40007ffe0ff */
[----:B------:R-:W-:Y:S01]  /*0800*/  IADD3 R0, PT, PT, R0, 0x400, RZ ;  /* 0x0000040000007810 */ /* 0x000fe20007ffe0ff */
[----:B------:R-:W-:Y:S01]  /*0810*/  UIADD3 UR6, UPT, UPT, UR6, 0x400, URZ ;  /* 0x0000040006067890 */ /* 0x000fe2000fffe0ff */
[----:B--2---:R-:W-:-:S04]  /*0820*/  FADD R8, R23, R8 ;  /* 0x0000000817087221 */ /* 0x004fc80000000000 */
[----:B------:R-:W-:Y:S01]  /*0830*/  FADD R9, R8, R9 ;  /* 0x0000000908097221 */ /* 0x000fe20000000000 */
[----:B------:R-:W-:Y:S06]  /*0840*/  BRA.U UP0, `(.L_x_2) ;  /* 0xfffffff9006c7547 */ /* 0x000fec000b83ffff */
[----:B------:R-:W-:-:S12]  /*0850*/  UIADD3 UR4, UPT, UPT, UR6, -0x200, URZ ;  /* 0xfffffe0006047890 */ /* 0x000fd8000fffe0ff */
.L_x_1:
[----:B------:R-:W-:-:S09]  /*0860*/  UISETP.NE.AND UP0, UPT, UR12, URZ, UPT ;  /* 0x000000ff0c00728c */ /* 0x000fd2000bf05270 */
[----:B------:R-:W-:Y:S05]  /*0870*/  BRA.U !UP0, `(.L_x_3) ;  /* 0x0000000508d87547 */ /* 0x000fea000b800000 */
[----:B------:R-:W-:Y:S02]  /*0880*/  UISETP.GE.U32.AND UP0, UPT, UR12, 0x8, UPT ;  /* 0x000000080c00788c */ /* 0x000fe4000bf06070 */
[----:B------:R-:W-:-:S04]  /*0890*/  ULOP3.LUT UR6, UR5, 0x7, URZ, 0xc0, !UPT ;  /* 0x0000000705067892 */ /* 0x000fc8000f8ec0ff */
[----:B------:R-:W-:-:S03]  /*08a0*/  UISETP.NE.AND UP1, UPT, UR6, URZ, UPT ;  /* 0x000000ff0600728c */ /* 0x000fc6000bf25270 */
[----:B------:R-:W-:Y:S08]  /*08b0*/  BRA.U !UP0, `(.L_x_4) ;  /* 0x0000000108e87547 */ /* 0x000ff0000b800000 */
[----:B------:R-:W1:Y:S01]  /*08c0*/  LDC R14, c[0x0][0x39c] ;  /* 0x0000e700ff0e7b82 */ /* 0x000e620000000800 */
[----:B------:R-:W-:Y:S01]  /*08d0*/  VIADD R12, R22, UR4 ;  /* 0x00000004160c7c36 */ /* 0x000fe20008000000 */
[----:B------:R-:W2:Y:S04]  /*08e0*/  LDCU.64 UR8, c[0x0][0x388] ;  /* 0x00007100ff0877ac */ /* 0x000ea80008000a00 */
[C---:B------:R-:W-:Y:S02]  /*08f0*/  ISETP.GE.AND P4, PT, R12.reuse, R2, PT ;  /* 0x000000020c00720c */ /* 0x040fe40003f86270 */
[C---:B------:R-:W-:Y:S02]  /*0900*/  IADD3 R3, PT, PT, R12.reuse, 0x40, RZ ;  /* 0x000000400c037810 */ /* 0x040fe40007ffe0ff */
[----:B------:R-:W-:-:S02]  /*0910*/  IADD3 R11, PT, PT, R12, 0x80, RZ ;  /* 0x000000800c0b7810 */ /* 0x000fc40007ffe0ff */
[-C--:B------:R-:W-:Y:S02]  /*0920*/  ISETP.GE.AND P1, PT, R3, R2.reuse, PT ;  /* 0x000000020300720c */ /* 0x080fe40003f26270 */
[----:B------:R-:W-:Y:S02]  /*0930*/  IADD3 R3, PT, PT, R12, 0xc0, RZ ;  /* 0x000000c00c037810 */ /* 0x000fe40007ffe0ff */
[----:B------:R-:W-:Y:S02]  /*0940*/  ISETP.GE.AND P3, PT, R11, R2, PT ;  /* 0x000000020b00720c */ /* 0x000fe40003f66270 */
[----:B------:R-:W-:Y:S02]  /*0950*/  SHF.R.S32.HI R0, RZ, 0x1f, R12 ;  /* 0x0000001fff007819 */ /* 0x000fe4000001140c */
[----:B------:R-:W-:Y:S02]  /*0960*/  IADD3 R8, P2, PT, R5, R12, RZ ;  /* 0x0000000c05087210 */ /* 0x000fe40007f5e0ff */
[----:B------:R-:W-:-:S02]  /*0970*/  ISETP.GE.AND P5, PT, R3, R2, PT ;  /* 0x000000020300720c */ /* 0x000fc40003fa6270 */
[----:B-1----:R-:W-:Y:S02]  /*0980*/  ISETP.LE.OR P4, PT, R14, UR13, P4 ;  /* 0x0000000d0e007c0c */ /* 0x002fe4000a783670 */
[----:B------:R-:W-:Y:S02]  /*0990*/  IADD3 R3, PT, PT, R12, 0x140, RZ ;  /* 0x000001400c037810 */ /* 0x000fe40007ffe0ff */
[----:B------:R-:W-:Y:S02]  /*09a0*/  ISETP.LE.OR P1, PT, R14, UR13, P1 ;  /* 0x0000000d0e007c0c */ /* 0x000fe40008f23670 */
[----:B------:R-:W-:Y:S02]  /*09b0*/  IADD3 R13, PT, PT, R12, 0x100, RZ ;  /* 0x000001000c0d7810 */ /* 0x000fe40007ffe0ff */
[----:B------:R-:W-:Y:S02]  /*09c0*/  ISETP.LE.OR P3, PT, R14, UR13, P3 ;  /* 0x0000000d0e007c0c */ /* 0x000fe40009f63670 */
[----:B------:R-:W-:-:S02]  /*09d0*/  ISETP.GE.AND P0, PT, R13, R2, PT ;  /* 0x000000020d00720c */ /* 0x000fc40003f06270 */
[----:B------:R-:W-:Y:S01]  /*09e0*/  IADD3 R13, PT, PT, R12, 0x180, RZ ;  /* 0x000001800c0d7810 */ /* 0x000fe20007ffe0ff */
[----:B------:R-:W1:Y:S01]  /*09f0*/  @!P4 LDC.64 R6, c[0x0][0x388] ;  /* 0x0000e200ff06cb82 */ /* 0x000e620000000a00 */
[----:B------:R-:W-:Y:S01]  /*0a00*/  @!P4 IMAD.IADD R11, R5, 0x1, R12 ;  /* 0x00000001050bc824 */ /* 0x000fe200078e020c */
[----:B------:R-:W-:-:S03]  /*0a10*/  ISETP.LE.OR P0, PT, R14, UR13, P0 ;  /* 0x0000000d0e007c0c */ /* 0x000fc60008703670 */
[----:B-1----:R-:W-:Y:S01]  /*0a20*/  @!P4 IMAD.WIDE R10, R11, 0x4, R6 ;  /* 0x000000040b0ac825 */ /* 0x002fe200078e0206 */
[----:B------:R-:W-:Y:S02]  /*0a30*/  LEA.HI.X.SX32 R7, R5, R0, 0x1, P2 ;  /* 0x0000000005077211 */ /* 0x000fe400010f0eff */
[----:B------:R-:W-:Y:S02]  /*0a40*/  MOV R0, RZ ;  /* 0x000000ff00007202 */ /* 0x000fe40000000f00 */
[----:B------:R-:W-:Y:S01]  /*0a50*/  ISETP.GE.AND P2, PT, R3, R2, PT ;  /* 0x000000020300720c */ /* 0x000fe20003f46270 */
[----:B------:R-:W-:Y:S01]  /*0a60*/  HFMA2 R3, -RZ, RZ, 0, 0 ;  /* 0x00000000ff037431 */ /* 0x000fe200000001ff */
[----:B--2---:R-:W-:Y:S02]  /*0a70*/  LEA R6, P6, R8, UR8, 0x2 ;  /* 0x0000000808067c11 */ /* 0x004fe4000f8c10ff */
[----:B------:R1:W2:Y:S01]  /*0a80*/  @!P4 LDG.E R0, desc[UR10][R10.64] ;  /* 0x0000000a0a00c981 */ /* 0x0002a2000c1e1900 */
[----:B------:R-:W-:-:S02]  /*0a90*/  ISETP.LE.OR P4, PT, R14, UR13, P5 ;  /* 0x0000000d0e007c0c */ /* 0x000fc4000af83670 */
[----:B------:R-:W-:Y:S01]  /*0aa0*/  LEA.HI.X R7, R8, UR9, R7, 0x2, P6 ;  /* 0x0000000908077c11 */ /* 0x000fe2000b0f1407 */
[----:B------:R-:W-:Y:S01]  /*0ab0*/  IMAD.MOV.U32 R8, RZ, RZ, RZ ;  /* 0x000000ffff087224 */ /* 0x000fe200078e00ff */
[----:B------:R-:W-:Y:S02]  /*0ac0*/  ISETP.GE.AND P5, PT, R13, R2, PT ;  /* 0x000000020d00720c */ /* 0x000fe40003fa6270 */
[----:B------:R-:W-:Y:S01]  /*0ad0*/  IADD3 R13, PT, PT, R12, 0x1c0, RZ ;  /* 0x000001c00c0d7810 */ /* 0x000fe20007ffe0ff */
[----:B------:R-:W3:Y:S01]  /*0ae0*/  @!P1 LDG.E R3, desc[UR10][R6.64+0x100] ;  /* 0x0001000a06039981 */ /* 0x000ee2000c1e1900 */
[----:B------:R-:W-:Y:S02]  /*0af0*/  MOV R12, RZ ;  /* 0x000000ff000c7202 */ /* 0x000fe40000000f00 */
[----:B------:R-:W-:Y:S01]  /*0b00*/  ISETP.LE.OR P2, PT, R14, UR13, P2 ;  /* 0x0000000d0e007c0c */ /* 0x000fe20009743670 */
[----:B------:R-:W4:Y:S01]  /*0b10*/  @!P3 LDG.E R8, desc[UR10][R6.64+0x200] ;  /* 0x0002000a0608b981 */ /* 0x000f22000c1e1900 */
[----:B-1----:R-:W-:-:S02]  /*0b20*/  CS2R R10, SRZ ;  /* 0x00000000000a7805 */ /* 0x002fc4000001ff00 */
[----:B------:R-:W-:Y:S02]  /*0b30*/  ISETP.GE.AND P1, PT, R13, R2, PT ;  /* 0x000000020d00720c */ /* 0x000fe40003f26270 */
[C---:B------:R-:W-:Y:S01]  /*0b40*/  ISETP.LE.OR P5, PT, R14.reuse, UR13, P5 ;  /* 0x0000000d0e007c0c */ /* 0x040fe2000afa3670 */
[----:B------:R-:W5:Y:S01]  /*0b50*/  @!P4 LDG.E R12, desc[UR10][R6.64+0x300] ;  /* 0x0003000a060cc981 */ /* 0x000f62000c1e1900 */
[----:B------:R-:W-:Y:S01]  /*0b60*/  HFMA2 R13, -RZ, RZ, 0, 0 ;  /* 0x00000000ff0d7431 */ /* 0x000fe200000001ff */
[----:B------:R-:W-:Y:S02]  /*0b70*/  ISETP.LE.OR P1, PT, R14, UR13, P1 ;  /* 0x0000000d0e007c0c */ /* 0x000fe40008f23670 */
[----:B------:R-:W5:Y:S01]  /*0b80*/  @!P0 LDG.E R10, desc[UR10][R6.64+0x400] ;  /* 0x0004000a060a8981 */ /* 0x000f62000c1e1900 */
[----:B------:R-:W-:-:S03]  /*0b90*/  MOV R14, RZ ;  /* 0x000000ff000e7202 */ /* 0x000fc60000000f00 */
[----:B------:R-:W5:Y:S04]  /*0ba0*/  @!P2 LDG.E R11, desc[UR10][R6.64+0x500] ;  /* 0x0005000a060ba981 */ /* 0x000f68000c1e1900 */
[----:B------:R-:W5:Y:S04]  /*0bb0*/  @!P5 LDG.E R13, desc[UR10][R6.64+0x600] ;  /* 0x0006000a060dd981 */ /* 0x000f68000c1e1900 */
[----:B------:R-:W5:Y:S01]  /*0bc0*/  @!P1 LDG.E R14, desc[UR10][R6.64+0x700] ;  /* 0x0007000a060e9981 */ /* 0x000f62000c1e1900 */
[----:B------:R-:W-:Y:S01]  /*0bd0*/  UIADD3 UR4, UPT, UPT, UR4, 0x200, URZ ;  /* 0x0000020004047890 */ /* 0x000fe2000fffe0ff */
[----:B--2---:R-:W-:-:S04]  /*0be0*/  FADD R0, R9, R0 ;  /* 0x0000000009007221 */ /* 0x004fc80000000000 */
[----:B---3--:R-:W-:-:S04]  /*0bf0*/  FADD R3, R0, R3 ;  /* 0x0000000300037221 */ /* 0x008fc80000000000 */
[----:B----4-:R-:W-:-:S04]  /*0c00*/  FADD R3, R3, R8 ;  /* 0x0000000803037221 */ /* 0x010fc80000000000 */
[----:B-----5:R-:W-:-:S04]  /*0c10*/  FADD R3, R3, R12 ;  /* 0x0000000c03037221 */ /* 0x020fc80000000000 */
[----:B------:R-:W-:-:S04]  /*0c20*/  FADD R10, R3, R10 ;  /* 0x0000000a030a7221 */ /* 0x000fc80000000000 */
[----:B------:R-:W-:-:S04]  /*0c30*/  FADD R10, R10, R11 ;  /* 0x0000000b0a0a7221 */ /* 0x000fc80000000000 */
[----:B------:R-:W-:-:S04]  /*0c40*/  FADD R13, R10, R13 ;  /* 0x0000000d0a0d7221 */ /* 0x000fc80000000000 */
[----:B------:R-:W-:-:S07]  /*0c50*/  FADD R9, R13, R14 ;  /* 0x0000000e0d097221 */ /* 0x000fce0000000000 */
.L_x_4:
        /* <DEDUP_REMOVED lines=13> */
[----:B------:R-:W-:Y:S02]  /*0d30*/  SHF.R.S32.HI R0, RZ, 0x1f, R8 ;  /* 0x0000001fff007819 */ /* 0x000fe40000011408 */
[-C--:B------:R-:W-:Y:S02]  /*0d40*/  ISETP.GE.AND P3, PT, R11, R2.reuse, PT ;  /* 0x000000020b00720c */ /* 0x080fe40003f66270 */
[----:B------:R-:W-:Y:S02]  /*0d50*/  ISETP.GE.AND P2, PT, R13, R2, PT ;  /* 0x000000020d00720c */ /* 0x000fe40003f46270 */
[----:B-1----:R-:W-:-:S02]  /*0d60*/  ISETP.LE.OR P0, PT, R10, UR13, P0 ;  /* 0x0000000d0a007c0c */ /* 0x002fc40008703670 */
[C---:B------:R-:W-:Y:S02]  /*0d70*/  ISETP.LE.OR P1, PT, R10.reuse, UR13, P1 ;  /* 0x0000000d0a007c0c */ /* 0x040fe40008f23670 */
[C---:B------:R-:W-:Y:S02]  /*0d80*/  ISETP.LE.OR P3, PT, R10.reuse, UR13, P3 ;  /* 0x0000000d0a007c0c */ /* 0x040fe40009f63670 */
[----:B------:R-:W-:-:S07]  /*0d90*/  ISETP.LE.OR P2, PT, R10, UR13, P2 ;  /* 0x0000000d0a007c0c */ /* 0x000fce0009743670 */
[----:B------:R-:W1:Y:S01]  /*0da0*/  @!P0 LDC.64 R6, c[0x0][0x388] ;  /* 0x0000e200ff068b82 */ /* 0x000e620000000a00 */
[CC--:B------:R-:W-:Y:S02]  /*0db0*/  @!P0 IADD3 R3, PT, PT, R5.reuse, R8.reuse, RZ ;  /* 0x0000000805038210 */ /* 0x0c0fe40007ffe0ff */
[----:B------:R-:W-:Y:S02]  /*0dc0*/  IADD3 R8, P4, PT, R5, R8, RZ ;  /* 0x0000000805087210 */ /* 0x000fe40007f9e0ff */
[----:B------:R-:W-:Y:S01]  /*0dd0*/  CS2R R10, SRZ ;  /* 0x00000000000a7805 */ /* 0x000fe2000001ff00 */
[----:B-1----:R-:W-:Y:S01]  /*0de0*/  @!P0 IMAD.WIDE R2, R3, 0x4, R6 ;  /* 0x0000000403028825 */ /* 0x002fe200078e0206 */
[----:B------:R-:W-:Y:S02]  /*0df0*/  LEA.HI.X.SX32 R7, R5, R0, 0x1, P4 ;  /* 0x0000000005077211 */ /* 0x000fe400020f0eff */
[----:B--2---:R-:W-:Y:S01]  /*0e00*/  LEA R6, P4, R8, UR6, 0x2 ;  /* 0x0000000608067c11 */ /* 0x004fe2000f8810ff */
[----:B------:R-:W-:-:S03]  /*0e10*/  IMAD.MOV.U32 R0, RZ, RZ, RZ ;  /* 0x000000ffff007224 */ /* 0x000fc600078e00ff */
[----:B------:R-:W-:Y:S01]  /*0e20*/  LEA.HI.X R7, R8, UR7, R7, 0x2, P4 ;  /* 0x0000000708077c11 */ /* 0x000fe2000a0f1407 */
[----:B------:R-:W-:Y:S02]  /*0e30*/  HFMA2 R8, -RZ, RZ, 0, 0 ;  /* 0x00000000ff087431 */ /* 0x000fe400000001ff */
[----:B------:R-:W2:Y:S04]  /*0e40*/  @!P0 LDG.E R0, desc[UR10][R2.64] ;  /* 0x0000000a02008981 */ /* 0x000ea8000c1e1900 */
[----:B------:R-:W3:Y:S04]  /*0e50*/  @!P3 LDG.E R10, desc[UR10][R6.64+0x200] ;  /* 0x0002000a060ab981 */ /* 0x000ee8000c1e1900 */
[----:B------:R-:W4:Y:S04]  /*0e60*/  @!P1 LDG.E R8, desc[UR10][R6.64+0x100] ;  /* 0x0001000a06089981 */ /* 0x000f28000c1e1900 */
[----:B------:R-:W5:Y:S01]  /*0e70*/  @!P2 LDG.E R11, desc[UR10][R6.64+0x300] ;  /* 0x0003000a060ba981 */ /* 0x000f62000c1e1900 */
[----:B------:R-:W-:Y:S01]  /*0e80*/  UIADD3 UR4, UPT, UPT, UR4, 0x100, URZ ;  /* 0x0000010004047890 */ /* 0x000fe2000fffe0ff */
[----:B--2---:R-:W-:-:S04]  /*0e90*/  FADD R9, R9, R0 ;  /* 0x0000000009097221 */ /* 0x004fc80000000000 */
[----:B----4-:R-:W-:-:S04]  /*0ea0*/  FADD R9, R9, R8 ;  /* 0x0000000809097221 */ /* 0x010fc80000000000 */
[----:B---3--:R-:W-:-:S04]  /*0eb0*/  FADD R10, R9, R10 ;  /* 0x0000000a090a7221 */ /* 0x008fc80000000000 */
[----:B-----5:R-:W-:-:S07]  /*0ec0*/  FADD R9, R10, R11 ;  /* 0x0000000b0a097221 */ /* 0x020fce0000000000 */
.L_x_5:
[----:B------:R-:W-:Y:S05]  /*0ed0*/  BRA.U !UP1, `(.L_x_3) ;  /* 0x0000000109407547 */ /* 0x000fea000b800000 */
[----:B------:R-:W1:Y:S01]  /*0ee0*/  LDC.64 R6, c[0x0][0x388] ;  /* 0x0000e200ff067b82 */ /* 0x000e620000000a00 */
[----:B------:R-:W-:Y:S01]  /*0ef0*/  IADD3 R0, PT, PT, R22, UR4, RZ ;  /* 0x0000000416007c10 */ /* 0x000fe2000fffe0ff */
[----:B------:R-:W-:-:S03]  /*0f00*/  UIADD3 UR5, UPT, UPT, -UR5, URZ, URZ ;  /* 0x000000ff05057290 */ /* 0x000fc6000fffe1ff */
[----:B------:R-:W-:-:S03]  /*0f10*/  IADD3 R5, PT, PT, R5, R0, RZ ;  /* 0x0000000005057210 */ /* 0x000fc60007ffe0ff */
[----:B------:R-:W2:Y:S06]  /*0f20*/  LDC.64 R10, c[0x0][0x398] ;  /* 0x0000e600ff0a7b82 */ /* 0x000eac0000000a00 */
.L_x_6:
[----:B--2---:R-:W-:Y:S01]  /*0f30*/  ISETP.GE.AND P0, PT, R0, R10, PT ;  /* 0x0000000a0000720c */ /* 0x004fe20003f06270 */
[----:B-1----:R-:W-:Y:S01]  /*0f40*/  IMAD.WIDE R2, R5, 0x4, R6 ;  /* 0x0000000405027825 */ /* 0x002fe200078e0206 */
[----:B------:R-:W-:Y:S02]  /*0f50*/  MOV R8, RZ ;  /* 0x000000ff00087202 */ /* 0x000fe40000000f00 */
[----:B------:R-:W-:-:S13]  /*0f60*/  ISETP.LE.OR P0, PT, R11, UR13, P0 ;  /* 0x0000000d0b007c0c */ /* 0x000fda0008703670 */
[----:B------:R-:W2:Y:S01]  /*0f70*/  @!P0 LDG.E R8, desc[UR10][R2.64] ;  /* 0x0000000a02088981 */ /* 0x000ea2000c1e1900 */
[----:B------:R-:W-:Y:S01]  /*0f80*/  UIADD3 UR5, UPT, UPT, UR5, 0x1, URZ ;  /* 0x0000000105057890 */ /* 0x000fe2000fffe0ff */
[----:B------:R-:W-:Y:S01]  /*0f90*/  VIADD R5, R5, 0x40 ;  /* 0x0000004005057836 */ /* 0x000fe20000000000 */
[----:B------:R-:W-:Y:S02]  /*0fa0*/  IADD3 R0, PT, PT, R0, 0x40, RZ ;  /* 0x0000004000007810 */ /* 0x000fe40007ffe0ff */
[----:B------:R-:W-:Y:S01]  /*0fb0*/  UISETP.NE.AND UP0, UPT, UR5, URZ, UPT ;  /* 0x000000ff0500728c */ /* 0x000fe2000bf05270 */
[----:B--2---:R-:W-:-:S08]  /*0fc0*/  FADD R9, R8, R9 ;  /* 0x0000000908097221 */ /* 0x004fd00000000000 */
[----:B------:R-:W-:Y:S05]  /*0fd0*/  BRA.U UP0, `(.L_x_6) ;  /* 0xfffffffd00d47547 */ /* 0x000fea000b83ffff */
.L_x_3:
[----:B------:R1:W-:Y:S02]  /*0fe0*/  STS [R4], R9 ;  /* 0x0000000904007388 */ /* 0x0003e40000000800 */
.L_x_0:
[----:B------:R-:W2:Y:S08]  /*0ff0*/  S2UR UR5, SR_CgaCtaId ;  /* 0x00000000000579c3 */ /* 0x000eb00000008800 */
[----:B------:R-:W-:Y:S06]  /*1000*/  BAR.SYNC.DEFER_BLOCKING 0x0 ;  /* 0x0000000000007b1d */ /* 0x000fec0000010000 */
[----:B------:R-:W-:-:S02]  /*1010*/  UMOV UR4, 0x400 ;  /* 0x0000040000047882 */ /* 0x000fc40000000000 */
[----:B--2---:R-:W-:-:S09]  /*1020*/  ULEA UR4, UR5, UR4, 0x18 ;  /* 0x0000000405047291 */ /* 0x004fd2000f8ec0ff */
[----:B-1----:R-:W1:Y:S04]  /*1030*/  LDS.128 R8, [UR4] ;  /* 0x00000004ff087984 */ /* 0x002e680008000c00 */
[----:B------:R-:W2:Y:S04]  /*1040*/  LDS.128 R24, [UR4+0x10] ;  /* 0x00001004ff187984 */ /* 0x000ea80008000c00 */
[----:B------:R-:W3:Y:S04]  /*1050*/  LDS.128 R12, [UR4+0x20] ;  /* 0x00002004ff0c7984 */ /* 0x000ee80008000c00 */
[----:B------:R-:W4:Y:S01]  /*1060*/  LDS.128 R16, [UR4+0x30] ;  /* 0x00003004ff107984 */ /* 0x000f220008000c00 */
[----:B-1----:R-:W-:-:S04]  /*1070*/  FADD R8, RZ, R8 ;  /* 0x00000008ff087221 */ /* 0x002fc80000000000 */
[----:B------:R-:W-:-:S04]  /*1080*/  FADD R9, R8, R9 ;  /* 0x0000000908097221 */ /* 0x000fc80000000000 */
[----:B------:R-:W-:-:S04]  /*1090*/  FADD R10, R9, R10 ;  /* 0x0000000a090a7221 */ /* 0x000fc80000000000 */
[----:B------:R-:W-:-:S04]  /*10a0*/  FADD R11, R10, R11 ;  /* 0x0000000b0a0b7221 */ /* 0x000fc80000000000 */
[----:B--2---:R-:W-:Y:S02]  /*10b0*/  FADD R24, R11, R24 ;  /* 0x000000180b187221 */ /* 0x004fe40000000000 */
[----:B------:R-:W1:Y:S02]  /*10c0*/  LDS.128 R8, [UR4+0x40] ;  /* 0x00004004ff087984 */ /* 0x000e640008000c00 */
[----:B------:R-:W-:-:S04]  /*10d0*/  FADD R25, R24, R25 ;  /* 0x0000001918197221 */ /* 0x000fc80000000000 */
[----:B------:R-:W-:-:S04]  /*10e0*/  FADD R26, R25, R26 ;  /* 0x0000001a191a7221 */ /* 0x000fc80000000000 */
[----:B------:R-:W-:-:S04]  /*10f0*/  FADD R27, R26, R27 ;  /* 0x0000001b1a1b7221 */ /* 0x000fc80000000000 */
[----:B---3--:R-:W-:Y:S02]  /*1100*/  FADD R12, R27, R12 ;  /* 0x0000000c1b0c7221 */ /* 0x008fe40000000000 */
[----:B------:R-:W2:Y:S02]  /*1110*/  LDS.128 R24, [UR4+0x50] ;  /* 0x00005004ff187984 */ /* 0x000ea40008000c00 */
[----:B------:R-:W-:-:S04]  /*1120*/  FADD R13, R12, R13 ;  /* 0x0000000d0c0d7221 */ /* 0x000fc80000000000 */
[----:B------:R-:W-:-:S04]  /*1130*/  FADD R14, R13, R14 ;  /* 0x0000000e0d0e7221 */ /* 0x000fc80000000000 */
[----:B------:R-:W-:-:S04]  /*1140*/  FADD R15, R14, R15 ;  /* 0x0000000f0e0f7221 */ /* 0x000fc80000000000 */
[----:B----4-:R-:W-:Y:S02]  /*1150*/  FADD R16, R15, R16 ;  /* 0x000000100f107221 */ /* 0x010fe40000000000 */
[----:B------:R-:W3:Y:S02]  /*1160*/  LDS.128 R12, [UR4+0x60] ;  /* 0x00006004ff0c7984 */ /* 0x000ee40008000c00 */
[----:B------:R-:W-:-:S04]  /*1170*/  FADD R17, R16, R17 ;  /* 0x0000001110117221 */ /* 0x000fc80000000000 */
[----:B------:R-:W-:-:S04]  /*1180*/  FADD R18, R17, R18 ;  /* 0x0000001211127221 */ /* 0x000fc80000000000 */
[----:B------:R-:W-:-:S04]  /*1190*/  FADD R19, R18, R19 ;  /* 0x0000001312137221 */ /* 0x000fc80000000000 */
[----:B-1----:R-:W-:Y:S02]  /*11a0*/  FADD R8, R19, R8 ;  /* 0x0000000813087221 */ /* 0x002fe40000000000 */
[----:B------:R-:W1:Y:S02]  /*11b0*/  LDS.128 R16, [UR4+0x70] ;  /* 0x00007004ff107984 */ /* 0x000e640008000c00 */
[----:B------:R-:W-:-:S04]  /*11c0*/  FADD R9, R8, R9 ;  /* 0x0000000908097221 */ /* 0x000fc80000000000 */
[----:B------:R-:W-:-:S04]  /*11d0*/  FADD R10, R9, R10 ;  /* 0x0000000a090a7221 */ /* 0x000fc80000000000 */
[----:B------:R-:W-:-:S04]  /*11e0*/  FADD R11, R10, R11 ;  /* 0x0000000b0a0b7221 */ /* 0x000fc80000000000 */
[----:B--2---:R-:W-:Y:S02]  /*11f0*/  FADD R24, R11, R24 ;  /* 0x000000180b187221 */ /* 0x004fe40000000000 */
[----:B------:R-:W2:Y:S02]  /*1200*/  LDS.128 R8, [UR4+0x80] ;  /* 0x00008004ff087984 */ /* 0x000ea40008000c00 */
[----:B------:R-:W-:-:S04]  /*1210*/  FADD R25, R24, R25 ;  /* 0x0000001918197221 */ /* 0x000fc80000000000 */
[----:B------:R-:W-:-:S04]  /*1220*/  FADD R26, R25, R26 ;  /* 0x0000001a191a7221 */ /* 0x000fc80000000000 */
[----:B------:R-:W-:-:S04]  /*1230*/  FADD R27, R26, R27 ;  /* 0x0000001b1a1b7221 */ /* 0x000fc80000000000 */
[----:B---3--:R-:W-:Y:S02]  /*1240*/  FADD R12, R27, R12 ;  /* 0x0000000c1b0c7221 */ /* 0x008fe40000000000 */
        /* <DEDUP_REMOVED lines=30> */
[----:B------:R-:W3:Y:S01]  /*1430*/  LDS.128 R16, [UR4+0xf0] ;  /* 0x0000f004ff107984 */ /* 0x000ee20008000c00 */
[----:B------:R-:W4:Y:S01]  /*1440*/  LDCU UR4, c[0x0][0x398] ;  /* 0x00007300ff0477ac */ /* 0x000f220008000800 */
[----:B------:R-:W-:-:S04]  /*1450*/  FADD R9, R8, R9 ;  /* 0x0000000908097221 */ /* 0x000fc80000000000 */
[----:B------:R-:W-:-:S04]  /*1460*/  FADD R10, R9, R10 ;  /* 0x0000000a090a7221 */ /* 0x000fc80000000000 */
[----:B------:R-:W-:-:S04]  /*1470*/  FADD R11, R10, R11 ;  /* 0x0000000b0a0b7221 */ /* 0x000fc80000000000 */
[----:B-1----:R-:W-:-:S04]  /*1480*/  FADD R24, R11, R24 ;  /* 0x000000180b187221 */ /* 0x002fc80000000000 */
[----:B------:R-:W-:Y:S01]  /*1490*/  FADD R25, R24, R25 ;  /* 0x0000001918197221 */ /* 0x000fe20000000000 */
[----:B----4-:R-:W-:Y:S01]  /*14a0*/  I2FP.F32.S32 R3, UR4 ;  /* 0x0000000400037c45 */ /* 0x010fe20008201400 */
[----:B------:R-:W1:Y:S02]  /*14b0*/  LDCU UR4, c[0x0][0x3a0] ;  /* 0x00007400ff0477ac */ /* 0x000e640008000800 */
[----:B------:R-:W-:Y:S01]  /*14c0*/  FADD R26, R25, R26 ;  /* 0x0000001a191a7221 */ /* 0x000fe20000000000 */
[----:B------:R-:W4:Y:S03]  /*14d0*/  MUFU.RCP R2, R3 ;  /* 0x0000000300027308 */ /* 0x000f260000001000 */
[----:B------:R-:W-:-:S04]  /*14e0*/  FADD R27, R26, R27 ;  /* 0x0000001b1a1b7221 */ /* 0x000fc80000000000 */
[----:B--2---:R-:W-:-:S04]  /*14f0*/  FADD R12, R27, R12 ;  /* 0x0000000c1b0c7221 */ /* 0x004fc80000000000 */
[----:B------:R-:W-:-:S04]  /*1500*/  FADD R13, R12, R13 ;  /* 0x0000000d0c0d7221 */ /* 0x000fc80000000000 */
[----:B------:R-:W-:Y:S01]  /*1510*/  FADD R14, R13, R14 ;  /* 0x0000000e0d0e7221 */ /* 0x000fe20000000000 */
[----:B-1----:R-:W-:Y:S01]  /*1520*/  UISETP.GE.AND UP0, UPT, UR4, 0x1, UPT ;  /* 0x000000010400788c */ /* 0x002fe2000bf06270 */
[----:B----4-:R-:W-:Y:S02]  /*1530*/  FFMA R5, -R3, R2, 1 ;  /* 0x3f80000003057423 */ /* 0x010fe40000000102 */
[----:B------:R-:W-:Y:S02]  /*1540*/  FADD R15, R14, R15 ;  /* 0x0000000f0e0f7221 */ /* 0x000fe40000000000 */
[----:B------:R-:W-:Y:S02]  /*1550*/  FFMA R5, R2, R5, R2 ;  /* 0x0000000502057223 */ /* 0x000fe40000000002 */
[----:B---3--:R-:W-:-:S04]  /*1560*/  FADD R16, R15, R16 ;  /* 0x000000100f107221 */ /* 0x008fc80000000000 */
[----:B------:R-:W-:-:S04]  /*1570*/  FADD R17, R16, R17 ;  /* 0x0000001110117221 */ /* 0x000fc80000000000 */
[----:B------:R-:W-:-:S04]  /*1580*/  FADD R0, R17, R18 ;  /* 0x0000001211007221 */ /* 0x000fc80000000000 */
[----:B------:R-:W-:-:S04]  /*1590*/  FADD R0, R0, R19 ;  /* 0x0000001300007221 */ /* 0x000fc80000000000 */
[----:B------:R-:W1:Y:S01]  /*15a0*/  FCHK P0, R0, R3 ;  /* 0x0000000300007302 */ /* 0x000e620000000000 */
[----:B------:R-:W-:-:S04]  /*15b0*/  FFMA R2, R0, R5, RZ ;  /* 0x0000000500027223 */ /* 0x000fc800000000ff */
[----:B------:R-:W-:-:S04]  /*15c0*/  FFMA R6, -R3, R2, R0 ;  /* 0x0000000203067223 */ /* 0x000fc80000000100 */
[----:B------:R-:W-:Y:S01]  /*15d0*/  FFMA R5, R5, R6, R2 ;  /* 0x0000000605057223 */ /* 0x000fe20000000002 */
[----:B-1----:R-:W-:Y:S06]  /*15e0*/  @!P0 BRA `(.L_x_7) ;  /* 0x00000000000c8947 */ /* 0x002fec0003800000 */
[----:B------:R-:W-:-:S07]  /*15f0*/  MOV R24, 0x1610 ;  /* 0x0000161000187802 */ /* 0x000fce0000000f00 */
[----:B0-----:R-:W-:Y:S05]  /*1600*/  CALL.REL.NOINC `($__internal_1_$__cuda_sm3x_div_rn_noftz_f32_slowpath) ;  /* 0x0000002c00787944 */ /* 0x001fea0003c00000 */
[----:B------:R-:W-:-:S07]  /*1610*/  MOV R5, R0 ;  /* 0x0000000000057202 */ /* 0x000fce0000000f00 */
.L_x_7:
[----:B------:R-:W-:Y:S06]  /*1620*/  BAR.SYNC.DEFER_BLOCKING 0x0 ;  /* 0x0000000000007b1d */ /* 0x000fec0000010000 */
[----:B------:R1:W-:Y:S01]  /*1630*/  STS [R4], RZ ;  /* 0x000000ff04007388 */ /* 0x0003e20000000800 */
[----:B------:R-:W-:Y:S05]  /*1640*/  BRA.U !UP0, `(.L_x_8) ;  /* 0x0000000d08507547 */ /* 0x000fea000b800000 */
[----:B------:R-:W2:Y:S01]  /*1650*/  LDCU UR4, c[0x0][0x3a0] ;  /* 0x00007400ff0477ac */ /* 0x000ea20008000800 */
[----:B------:R-:W-:Y:S02]  /*1660*/  HFMA2 R3, -RZ, RZ, 0, 0 ;  /* 0x00000000ff037431 */ /* 0x000fe400000001ff */
[----:B------:R-:W-:Y:S01]  /*1670*/  IMAD.MOV.U32 R15, RZ, RZ, RZ ;  /* 0x000000ffff0f7224 */ /* 0x000fe200078e00ff */
[----:B------:R-:W3:Y:S01]  /*1680*/  LDCU UR8, c[0x0][0x398] ;  /* 0x00007300ff0877ac */ /* 0x000ee20008000800 */
[----:B--2---:R-:W-:Y:S02]  /*1690*/  UISETP.GE.U32.AND UP0, UPT, UR4, 0x1c1, UPT ;  /* 0x000001c10400788c */ /* 0x004fe4000bf06070 */
[----:B------:R-:W-:Y:S01]  /*16a0*/  UIADD3 UR7, UPT, UPT, UR4, -0x1, URZ ;  /* 0xffffffff04077890 */ /* 0x000fe2000fffe0ff */
[----:B---3--:R-:W-:Y:S01]  /*16b0*/  MOV R0, UR8 ;  /* 0x0000000800007c02 */ /* 0x008fe20008000f00 */
[----:B------:R-:W-:Y:S02]  /*16c0*/  UIMAD UR6, UR13, UR4, URZ ;  /* 0x000000040d0672a4 */ /* 0x000fe4000f8e02ff */
[----:B------:R-:W-:-:S02]  /*16d0*/  ULEA.HI UR5, UR7, 0x1, URZ, 0x1a ;  /* 0x0000000107057891 */ /* 0x000fc4000f8fd0ff */
[----:B------:R-:W-:Y:S02]  /*16e0*/  IMAD R13, R0, UR13, RZ ;  /* 0x0000000d000d7c24 */ /* 0x000fe4000f8e02ff */
[----:B------:R-:W-:Y:S01]  /*16f0*/  ULOP3.LUT UR12, UR5, 0x7, URZ, 0xc0, !UPT ;  /* 0x00000007050c7892 */ /* 0x000fe2000f8ec0ff */
[----:B------:R-:W-:Y:S11]  /*1700*/  BRA.U !UP0, `(.L_x_9) ;  /* 0x0000000508607547 */ /* 0x000ff6000b800000 */
[----:B------:R-:W2:Y:S01]  /*1710*/  LDCU.64 UR8, c[0x0][0x390] ;  /* 0x00007200ff0877ac */ /* 0x000ea20008000a00 */
[----:B------:R-:W3:Y:S01]  /*1720*/  LDC R9, c[0x0][0x39c] ;  /* 0x0000e700ff097b82 */ /* 0x000ee20000000800 */
[C---:B------:R-:W-:Y:S01]  /*1730*/  IADD3 R25, P0, PT, R22.reuse, UR6, RZ ;  /* 0x0000000616197c10 */ /* 0x040fe2000ff1e0ff */
[----:B------:R-:W-:Y:S01]  /*1740*/  IMAD.MOV.U32 R12, RZ, RZ, 0x100 ;  /* 0x00000100ff0c7424 */ /* 0x000fe200078e00ff */
[----:B------:R-:W-:Y:S01]  /*1750*/  ULOP3.LUT UR4, UR5, 0x7fffff8, URZ, 0xc0, !UPT ;  /* 0x07fffff805047892 */ /* 0x000fe2000f8ec0ff */
[----:B------:R-:W-:Y:S02]  /*1760*/  IADD3 R21, PT, PT, R22, UR6, RZ ;  /* 0x0000000616157c10 */ /* 0x000fe4000fffe0ff */
[----:B------:R-:W-:Y:S01]  /*1770*/  IADD3.X R8, PT, PT, RZ, RZ, RZ, P0, !PT ;  /* 0x000000ffff087210 */ /* 0x000fe200007fe4ff */
[----:B------:R-:W-:Y:S01]  /*1780*/  UIADD3 UR4, UPT, UPT, -UR4, URZ, URZ ;  /* 0x000000ff04047290 */ /* 0x000fe2000fffe1ff */
[----:B------:R-:W4:Y:S01]  /*1790*/  LDC R0, c[0x0][0x398] ;  /* 0x0000e600ff007b82 */ /* 0x000f220000000800 */
[----:B------:R-:W-:-:S02]  /*17a0*/  IADD3 R17, PT, PT, R13, R22, RZ ;  /* 0x000000160d117210 */ /* 0x000fc40007ffe0ff */
[----:B------:R-:W-:Y:S02]  /*17b0*/  MOV R15, RZ ;  /* 0x000000ff000f7202 */ /* 0x000fe40000000f00 */
[----:B------:R-:W-:-:S03]  /*17c0*/  MOV R19, R22 ;  /* 0x0000001600137202 */ /* 0x000fc60000000f00 */
[----:B------:R-:W0:Y:S01]  /*17d0*/  LDC.64 R6, c[0x0][0x390] ;  /* 0x0000e400ff067b82 */ /* 0x000e220000000a00 */
[----:B--2---:R-:W-:-:S04]  /*17e0*/  LEA R16, P0, R25, UR8, 0x2 ;  /* 0x0000000819107c11 */ /* 0x004fc8000f8010ff */
[----:B------:R-:W-:Y:S02]  /*17f0*/  LEA.HI.X R25, R25, UR9, R8, 0x2, P0 ;  /* 0x0000000919197c11 */ /* 0x000fe400080f1408 */
[----:B------:R-:W-:Y:S01]  /*1800*/  IADD3 R16, P1, PT, R16, 0x400, RZ ;  /* 0x0000040010107810 */ /* 0x000fe20007f3e0ff */
[----:B------:R-:W2:Y:S01]  /*1810*/  LDC.64 R2, c[0x0][0x388] ;  /* 0x0000e200ff027b82 */ /* 0x000ea20000000a00 */
[----:B---3--:R-:W-:Y:S02]  /*1820*/  ISETP.LE.AND P0, PT, R9, UR13, PT ;  /* 0x0000000d09007c0c */ /* 0x008fe4000bf03270 */
[----:B------:R-:W-:-:S11]  /*1830*/  IADD3.X R25, PT, PT, RZ, R25, RZ, P1, !PT ;  /* 0x00000019ff197210 */ /* 0x000fd60000ffe4ff */
.L_x_10:
[----:B----4-:R-:W-:Y:S01]  /*1840*/  ISETP.GE.OR P1, PT, R19, R0, P0 ;  /* 0x000000001300720c */ /* 0x010fe20000726670 */
[----:B--2---:R-:W-:-:S12]  /*1850*/  IMAD.WIDE R8, R17, 0x4, R2 ;  /* 0x0000000411087825 */ /* 0x004fd800078e0202 */
[----:B------:R-:W2:Y:S01]  /*1860*/  @!P1 LDG.E R18, desc[UR10][R8.64] ;  /* 0x0000000a08129981 */ /* 0x000ea2000c1e1900 */
[----:B---3--:R-:W-:Y:S02]  /*1870*/  IADD3 R11, PT, PT, R19, 0x40, RZ ;  /* 0x00000040130b7810 */ /* 0x008fe40007ffe0ff */
[----:B------:R-:W-:Y:S02]  /*1880*/  MOV R14, RZ ;  /* 0x000000ff000e7202 */ /* 0x000fe40000000f00 */
[----:B------:R-:W-:Y:S01]  /*1890*/  ISETP.GE.OR P2, PT, R11, R0, P0 ;  /* 0x000000000b00720c */ /* 0x000fe20000746670 */
[----:B0-----:R-:W-:-:S04]  /*18a0*/  IMAD.WIDE.U32 R10, R21, 0x4, R6 ;  /* 0x00000004150a7825 */ /* 0x001fc800078e0006 */
[----:B--2---:R-:W-:-:S05]  /*18b0*/  @!P1 FADD R14, R18, -R5 ;  /* 0x80000005120e9221 */ /* 0x004fca0000000000 */
[----:B------:R0:W-:Y:S04]  /*18c0*/  STG.E desc[UR10][R10.64], R14 ;  /* 0x0000000e0a007986 */ /* 0x0001e8000c10190a */
[----:B------:R-:W2:Y:S01]  /*18d0*/  @!P2 LDG.E R18, desc[UR10][R8.64+0x100] ;  /* 0x0001000a0812a981 */ /* 0x000ea2000c1e1900 */
[----:B------:R-:W-:-:S05]  /*18e0*/  VIADD R23, R19, 0x80 ;  /* 0x0000008013177836 */ /* 0x000fca0000000000 */
[----:B------:R-:W-:Y:S01]  /*18f0*/  ISETP.GE.OR P1, PT, R23, R0, P0 ;  /* 0x000000001700720c */ /* 0x000fe20000726670 */
[----:B------:R-:W-:Y:S01]  /*1900*/  HFMA2 R23, -RZ, RZ, 0, 0 ;  /* 0x00000000ff177431 */ /* 0x000fe200000001ff */
[----:B0-----:R-:W-:Y:S02]  /*1910*/  MOV R10, R16 ;  /* 0x00000010000a7202 */ /* 0x001fe40000000f00 */
[----:B------:R-:W-:Y:S01]  /*1920*/  MOV R11, R25 ;  /* 0x00000019000b7202 */ /* 0x000fe20000000f00 */
[----:B--2---:R-:W-:-:S05]  /*1930*/  @!P2 FADD R23, R18, -R5 ;  /* 0x800000051217a221 */ /* 0x004fca0000000000 */
[----:B------:R0:W-:Y:S04]  /*1940*/  STG.E desc[UR10][R10.64+-0x300], R23 ;  /* 0xfffd00170a007986 */ /* 0x0001e8000c10190a */
[----:B------:R-:W2:Y:S01]  /*1950*/  @!P1 LDG.E R16, desc[UR10][R8.64+0x200] ;  /* 0x0002000a08109981 */ /* 0x000ea2000c1e1900 */
[----:B------:R-:W-:-:S04]  /*1960*/  IADD3 R25, PT, PT, R19, 0xc0, RZ ;  /* 0x000000c013197810 */ /* 0x000fc80007ffe0ff */
[----:B------:R-:W-:Y:S01]  /*1970*/  ISETP.GE.OR P2, PT, R25, R0, P0 ;  /* 0x000000001900720c */ /* 0x000fe20000746670 */
[----:B------:R-:W-:Y:S02]  /*1980*/  IMAD.MOV.U32 R25, RZ, RZ, RZ ;  /* 0x000000ffff197224 */ /* 0x000fe400078e00ff */
[----:B--2---:R-:W-:-:S05]  /*1990*/  @!P1 FADD R25, R16, -R5 ;  /* 0x8000000510199221 */ /* 0x004fca0000000000 */
[----:B------:R-:W-:Y:S05]  /*19a0*/  STG.E desc[UR10][R10.64+-0x200], R25 ;  /* 0xfffe00190a007986 */ /* 0x000fea000c10190a */
[----:B------:R-:W2:Y:S01]  /*19b0*/  @!P2 LDG.E R16, desc[UR10][R8.64+0x300] ;  /* 0x0003000a0810a981 */ /* 0x000ea2000c1e1900 */
[----:B------:R-:W-:-:S04]  /*19c0*/  IADD3 R27, PT, PT, R19, 0x100, RZ ;  /* 0x00000100131b7810 */ /* 0x000fc80007ffe0ff */
[----:B------:R-:W-:Y:S01]  /*19d0*/  ISETP.GE.OR P1, PT, R27, R0, P0 ;  /* 0x000000001b00720c */ /* 0x000fe20000726670 */
[----:B------:R-:W-:Y:S02]  /*19e0*/  HFMA2 R27, -RZ, RZ, 0, 0 ;  /* 0x00000000ff1b7431 */ /* 0x000fe400000001ff */
[----:B--2---:R-:W-:-:S05]  /*19f0*/  @!P2 FADD R27, R16, -R5 ;  /* 0x80000005101ba221 */ /* 0x004fca0000000000 */
[----:B------:R-:W-:Y:S05]  /*1a00*/  STG.E desc[UR10][R10.64+-0x100], R27 ;  /* 0xffff001b0a007986 */ /* 0x000fea000c10190a */
[----:B------:R-:W2:Y:S01]  /*1a10*/  @!P1 LDG.E R16, desc[UR10][R8.64+0x400] ;  /* 0x0004000a08109981 */ /* 0x000ea2000c1e1900 */
[----:B------:R-:W-:-:S04]  /*1a20*/  IADD3 R29, PT, PT, R19, 0x140, RZ ;  /* 0x00000140131d7810 */ /* 0x000fc80007ffe0ff */
[----:B------:R-:W-:Y:S02]  /*1a30*/  ISETP.GE.OR P2, PT, R29, R0, P0 ;  /* 0x000000001d00720c */ /* 0x000fe40000746670 */
[----:B------:R-:W-:Y:S01]  /*1a40*/  MOV R29, RZ ;  /* 0x000000ff001d7202 */ /* 0x000fe20000000f00 */
[----:B--2---:R-:W-:-:S05]  /*1a50*/  @!P1 FADD R29, R16, -R5 ;  /* 0x80000005101d9221 */ /* 0x004fca0000000000 */
[----:B------:R2:W-:Y:S05]  /*1a60*/  STG.E desc[UR10][R10.64], R29 ;  /* 0x0000001d0a007986 */ /* 0x0005ea000c10190a */
[----:B------:R-:W3:Y:S01]  /*1a70*/  @!P2 LDG.E R18, desc[UR10][R8.64+0x500] ;  /* 0x0005000a0812a981 */ /* 0x000ee2000c1e1900 */
[----:B------:R-:W-:Y:S02]  /*1a80*/  IMAD.MOV.U32 R16, RZ, RZ, RZ ;  /* 0x000000ffff107224 */ /* 0x000fe400078e00ff */
[----:B---3--:R-:W-:Y:S01]  /*1a90*/  @!P2 FADD R16, R18, -R5 ;  /* 0x800000051210a221 */ /* 0x008fe20000000000 */
[----:B------:R-:W-:-:S04]  /*1aa0*/  IADD3 R18, PT, PT, R19, 0x180, RZ ;  /* 0x0000018013127810 */ /* 0x000fc80007ffe0ff */
[----:B------:R-:W-:Y:S01]  /*1ab0*/  ISETP.GE.OR P1, PT, R18, R0, P0 ;  /* 0x000000001200720c */ /* 0x000fe20000726670 */
[----:B------:R3:W-:-:S12]  /*1ac0*/  STG.E desc[UR10][R10.64+0x100], R16 ;  /* 0x000100100a007986 */ /* 0x0007d8000c10190a */
[----:B------:R-:W4:Y:S01]  /*1ad0*/  @!P1 LDG.E R18, desc[UR10][R8.64+0x600] ;  /* 0x0006000a08129981 */ /* 0x000f22000c1e1900 */
[----:B------:R-:W-:Y:S01]  /*1ae0*/  FFMA R20, R14, R14, R15 ;  /* 0x0000000e0e147223 */ /* 0x000fe2000000000f */
[----:B------:R-:W-:Y:S01]  /*1af0*/  HFMA2 R15, -RZ, RZ, 0, 0 ;  /* 0x00000000ff0f7431 */ /* 0x000fe200000001ff */
[----:B------:R-:W-:Y:S01]  /*1b00*/  IADD3 R14, PT, PT, R19, 0x1c0, RZ ;  /* 0x000001c0130e7810 */ /* 0x000fe20007ffe0ff */
[----:B----4-:R-:W-:-:S03]  /*1b10*/  @!P1 FADD R15, R18, -R5 ;  /* 0x80000005120f9221 */ /* 0x010fc60000000000 */
[----:B------:R-:W-:Y:S02]  /*1b20*/  ISETP.GE.OR P1, PT, R14, R0, P0 ;  /* 0x000000000e00720c */ /* 0x000fe40000726670 */
[----:B------:R4:W-:Y:S11]  /*1b30*/  STG.E desc[UR10][R10.64+0x200], R15 ;  /* 0x0002000f0a007986 */ /* 0x0009f6000c10190a */
[----:B------:R-:W5:Y:S01]  /*1b40*/  @!P1 LDG.E R14, desc[UR10][R8.64+0x700] ;  /* 0x0007000a080e9981 */ /* 0x000f62000c1e1900 */
[----:B------:R-:W-:Y:S01]  /*1b50*/  FFMA R20, R23, R23, R20 ;  /* 0x0000001717147223 */ /* 0x000fe20000000014 */
[----:B0-----:R-:W-:Y:S01]  /*1b60*/  MOV R23, RZ ;  /* 0x000000ff00177202 */ /* 0x001fe20000000f00 */
[----:B------:R-:W-:Y:S01]  /*1b70*/  UIADD3 UR4, UPT, UPT, UR4, 0x8, URZ ;  /* 0x0000000804047890 */ /* 0x000fe2000fffe0ff */
[----:B------:R-:W-:Y:S01]  /*1b80*/  IADD3 R12, PT, PT, R12, 0x200, RZ ;  /* 0x000002000c0c7810 */ /* 0x000fe20007ffe0ff */
[----:B------:R-:W-:Y:S01]  /*1b90*/  FFMA R20, R25, R25, R20 ;  /* 0x0000001919147223 */ /* 0x000fe20000000014 */
[----:B------:R-:W-:Y:S01]  /*1ba0*/  IADD3 R21, PT, PT, R21, 0x200, RZ ;  /* 0x0000020015157810 */ /* 0x000fe20007ffe0ff */
[----:B------:R-:W-:Y:S01]  /*1bb0*/  UISETP.NE.AND UP0, UPT, UR4, URZ, UPT ;  /* 0x000000ff0400728c */ /* 0x000fe2000bf05270 */
[----:B------:R-:W-:Y:S01]  /*1bc0*/  IADD3 R17, PT, PT, R17, 0x200, RZ ;  /* 0x0000020011117810 */ /* 0x000fe20007ffe0ff */
[----:B------:R-:W-:Y:S01]  /*1bd0*/  FFMA R20, R27, R27, R20 ;  /* 0x0000001b1b147223 */ /* 0x000fe20000000014 */
[----:B------:R-:W-:-:S03]  /*1be0*/  IADD3 R19, PT, PT, R19, 0x200, RZ ;  /* 0x0000020013137810 */ /* 0x000fc60007ffe0ff */
[----:B--2---:R-:W-:Y:S01]  /*1bf0*/  FFMA R29, R29, R29, R20 ;  /* 0x0000001d1d1d7223 */ /* 0x004fe20000000014 */
[----:B-----5:R-:W-:-:S03]  /*1c00*/  @!P1 FADD R23, R14, -R5 ;  /* 0x800000050e179221 */ /* 0x020fc60000000000 */
[----:B------:R-:W-:Y:S01]  /*1c10*/  FFMA R14, R16, R16, R29 ;  /* 0x00000010100e7223 */ /* 0x000fe2000000001d */
[----:B---3--:R-:W-:Y:S01]  /*1c20*/  IADD3 R16, P1, PT, R10, 0x800, RZ ;  /* 0x000008000a107810 */ /* 0x008fe20007f3e0ff */
[----:B------:R3:W-:Y:S02]  /*1c30*/  STG.E desc[UR10][R10.64+0x300], R23 ;  /* 0x000300170a007986 */ /* 0x0007e4000c10190a */
[----:B------:R-:W-:Y:S02]  /*1c40*/  FFMA R14, R15, R15, R14 ;  /* 0x0000000f0f0e7223 */ /* 0x000fe4000000000e */
[----:B------:R-:W-:Y:S02]  /*1c50*/  IMAD.X R25, RZ, RZ, R11, P1 ;  /* 0x000000ffff197224 */ /* 0x000fe400008e060b */
[----:B----4-:R-:W-:Y:S01]  /*1c60*/  FFMA R15, R23, R23, R14 ;  /* 0x00000017170f7223 */ /* 0x010fe2000000000e */
[----:B------:R-:W-:Y:S06]  /*1c70*/  BRA.U UP0, `(.L_x_10) ;  /* 0xfffffff900f07547 */ /* 0x000fec000b83ffff */
[----:B------:R-:W-:-:S07]  /*1c80*/  VIADD R3, R12, 0xffffff00 ;  /* 0xffffff000c037836 */ /* 0x000fce0000000000 */
.L_x_9:
[----:B------:R-:W-:-:S09]  /*1c90*/  UISETP.NE.AND UP0, UPT, UR12, URZ, UPT ;  /* 0x000000ff0c00728c */ /* 0x000fd2000bf05270 */
[----:B------:R-:W-:Y:S05]  /*1ca0*/  BRA.U !UP0, `(.L_x_11) ;  /* 0x0000000508b47547 */ /* 0x000fea000b800000 */
[----:B------:R-:W-:Y:S02]  /*1cb0*/  UISETP.GE.U32.AND UP1, UPT, UR12, 0x4, UPT ;  /* 0x000000040c00788c */ /* 0x000fe4000bf26070 */
[----:B------:R-:W-:-:S07]  /*1cc0*/  ULOP3.LUT UP0, UR4, UR5, 0x3, URZ, 0xc0, !UPT ;  /* 0x0000000305047892 */ /* 0x000fce000f80c0ff */
[----:B------:R-:W-:Y:S05]  /*1cd0*/  BRA.U !UP1, `(.L_x_12) ;  /* 0x0000000109cc7547 */ /* 0x000fea000b800000 */
[----:B------:R-:W2:Y:S01]  /*1ce0*/  LDC R14, c[0x0][0x39c] ;  /* 0x0000e700ff0e7b82 */ /* 0x000ea20000000800 */
[----:B------:R-:W-:Y:S01]  /*1cf0*/  IADD3 R2, PT, PT, R3, R22, RZ ;  /* 0x0000001603027210 */ /* 0x000fe20007ffe0ff */
[----:B------:R-:W4:Y:S03]  /*1d00*/  LDCU.64 UR8, c[0x0][0x388] ;  /* 0x00007100ff0877ac */ /* 0x000f260008000a00 */
[----:B------:R-:W-:-:S03]  /*1d10*/  ISETP.GE.AND P0, PT, R2, R0, PT ;  /* 0x000000000200720c */ /* 0x000fc60003f06270 */
[----:B------:R-:W5:Y:S01]  /*1d20*/  LDC.64 R8, c[0x0][0x390] ;  /* 0x0000e400ff087b82 */ /* 0x000f620000000a00 */
[----:B--2---:R-:W-:-:S13]  /*1d30*/  ISETP.LE.OR P1, PT, R14, UR13, P0 ;  /* 0x0000000d0e007c0c */ /* 0x004fda0008723670 */
[----:B------:R-:W2:Y:S01]  /*1d40*/  @!P1 LDC.64 R16, c[0x0][0x388] ;  /* 0x0000e200ff109b82 */ /* 0x000ea20000000a00 */
[----:B------:R-:W-:-:S05]  /*1d50*/  @!P1 IADD3 R7, PT, PT, R13, R2, RZ ;  /* 0x000000020d079210 */ /* 0x000fca0007ffe0ff */
[----:B--2---:R-:W-:-:S06]  /*1d60*/  @!P1 IMAD.WIDE R16, R7, 0x4, R16 ;  /* 0x0000000407109825 */ /* 0x004fcc00078e0210 */
[----:B------:R2:W5:Y:S01]  /*1d70*/  @!P1 LDG.E R16, desc[UR10][R16.64] ;  /* 0x0000000a10109981 */ /* 0x000562000c1e1900 */
[----:B------:R-:W-:Y:S01]  /*1d80*/  IADD3 R7, PT, PT, R2, 0x40, RZ ;  /* 0x0000004002077810 */ /* 0x000fe20007ffe0ff */
[----:B---3--:R-:W-:Y:S01]  /*1d90*/  HFMA2 R10, -RZ, RZ, 0, 0 ;  /* 0x00000000ff0a7431 */ /* 0x008fe200000001ff */
[----:B------:R-:W-:Y:S02]  /*1da0*/  SHF.R.S32.HI R6, RZ, 0x1f, R2 ;  /* 0x0000001fff067819 */ /* 0x000fe40000011402 */
[----:B------:R-:W-:Y:S02]  /*1db0*/  ISETP.GE.AND P0, PT, R7, R0, PT ;  /* 0x000000000700720c */ /* 0x000fe40003f06270 */
[C---:B------:R-:W-:Y:S02]  /*1dc0*/  IADD3 R11, P2, PT, R13.reuse, R2, RZ ;  /* 0x000000020d0b7210 */ /* 0x040fe40007f5e0ff */
[----:B------:R-:W-:Y:S01]  /*1dd0*/  ISETP.LE.OR P0, PT, R14, UR13, P0 ;  /* 0x0000000d0e007c0c */ /* 0x000fe20008703670 */
[----:B--2---:R-:W-:Y:S01]  /*1de0*/  VIADD R17, R2, UR6 ;  /* 0x0000000602117c36 */ /* 0x004fe20008000000 */
[----:B------:R-:W-:-:S02]  /*1df0*/  LEA.HI.X.SX32 R12, R13, R6, 0x1, P2 ;  /* 0x000000060d0c7211 */ /* 0x000fc400010f0eff */
[----:B----4-:R-:W-:-:S04]  /*1e00*/  LEA R6, P2, R11, UR8, 0x2 ;  /* 0x000000080b067c11 */ /* 0x010fc8000f8410ff */
[----:B------:R-:W-:Y:S01]  /*1e10*/  LEA.HI.X R7, R11, UR9, R12, 0x2, P2 ;  /* 0x000000090b077c11 */ /* 0x000fe200090f140c */
[----:B------:R-:W2:Y:S01]  /*1e20*/  LDCU.64 UR8, c[0x0][0x390] ;  /* 0x00007200ff0877ac */ /* 0x000ea20008000a00 */
[----:B-----5:R-:W-:Y:S01]  /*1e30*/  @!P1 FADD R10, R16, -R5 ;  /* 0x80000005100a9221 */ /* 0x020fe20000000000 */
[----:B------:R-:W-:-:S05]  /*1e40*/  IMAD.WIDE.U32 R16, R17, 0x4, R8 ;  /* 0x0000000411107825 */ /* 0x000fca00078e0008 */
[----:B------:R3:W-:Y:S04]  /*1e50*/  STG.E desc[UR10][R16.64], R10 ;  /* 0x0000000a10007986 */ /* 0x0007e8000c10190a */
[----:B------:R-:W4:Y:S01]  /*1e60*/  @!P0 LDG.E R12, desc[UR10][R6.64+0x100] ;  /* 0x0001000a060c8981 */ /* 0x000f22000c1e1900 */
[----:B------:R-:W-:Y:S02]  /*1e70*/  IADD3 R9, PT, PT, R2, 0x80, RZ ;  /* 0x0000008002097810 */ /* 0x000fe40007ffe0ff */
[----:B------:R-:W-:Y:S02]  /*1e80*/  MOV R11, RZ ;  /* 0x000000ff000b7202 */ /* 0x000fe40000000f00 */
[----:B------:R-:W-:Y:S02]  /*1e90*/  ISETP.GE.AND P1, PT, R9, R0, PT ;  /* 0x000000000900720c */ /* 0x000fe40003f26270 */
[----:B------:R-:W-:-:S02]  /*1ea0*/  IADD3 R9, P2, P3, R3, UR6, R22 ;  /* 0x0000000603097c10 */ /* 0x000fc4000fb5e016 */
[----:B------:R-:W-:Y:S02]  /*1eb0*/  ISETP.LE.OR P1, PT, R14, UR13, P1 ;  /* 0x0000000d0e007c0c */ /* 0x000fe40008f23670 */
[----:B------:R-:W-:Y:S02]  /*1ec0*/  IADD3.X R18, PT, PT, RZ, RZ, RZ, P2, P3 ;  /* 0x000000ffff127210 */ /* 0x000fe400017e64ff */
[----:B--2---:R-:W-:-:S04]  /*1ed0*/  LEA R8, P2, R9, UR8, 0x2 ;  /* 0x0000000809087c11 */ /* 0x004fc8000f8410ff */
[----:B------:R-:W-:Y:S01]  /*1ee0*/  LEA.HI.X R9, R9, UR9, R18, 0x2, P2 ;  /* 0x0000000909097c11 */ /* 0x000fe200090f1412 */
[----:B----4-:R-:W-:-:S05]  /*1ef0*/  @!P0 FADD R11, R12, -R5 ;  /* 0x800000050c0b8221 */ /* 0x010fca0000000000 */
[----:B------:R2:W-:Y:S04]  /*1f00*/  STG.E desc[UR10][R8.64+0x100], R11 ;  /* 0x0001000b08007986 */ /* 0x0005e8000c10190a */
[----:B------:R-:W4:Y:S01]  /*1f10*/  @!P1 LDG.E R12, desc[UR10][R6.64+0x200] ;  /* 0x0002000a060c9981 */ /* 0x000f22000c1e1900 */
[----:B---3--:R-:W-:-:S04]  /*1f20*/  IADD3 R17, PT, PT, R2, 0xc0, RZ ;  /* 0x000000c002117810 */ /* 0x008fc80007ffe0ff */
[----:B------:R-:W-:Y:S01]  /*1f30*/  ISETP.GE.AND P0, PT, R17, R0, PT ;  /* 0x000000001100720c */ /* 0x000fe20003f06270 */
[----:B------:R-:W-:-:S03]  /*1f40*/  HFMA2 R17, -RZ, RZ, 0, 0 ;  /* 0x00000000ff117431 */ /* 0x000fc600000001ff */
[----:B------:R-:W-:Y:S01]  /*1f50*/  ISETP.LE.OR P0, PT, R14, UR13, P0 ;  /* 0x0000000d0e007c0c */ /* 0x000fe20008703670 */
[----:B----4-:R-:W-:-:S05]  /*1f60*/  @!P1 FADD R17, R12, -R5 ;  /* 0x800000050c119221 */ /* 0x010fca0000000000 */
[----:B------:R2:W-:Y:S07]  /*1f70*/  STG.E desc[UR10][R8.64+0x200], R17 ;  /* 0x0002001108007986 */ /* 0x0005ee000c10190a */
[----:B------:R-:W3:Y:S01]  /*1f80*/  @!P0 LDG.E R2, desc[UR10][R6.64+0x300] ;  /* 0x0003000a06028981 */ /* 0x000ee2000c1e1900 */
[----:B------:R-:W-:Y:S02]  /*1f90*/  IMAD.MOV.U32 R19, RZ, RZ, RZ ;  /* 0x000000ffff137224 */ /* 0x000fe400078e00ff */
[----:B------:R-:W-:Y:S01]  /*1fa0*/  FFMA R10, R10, R10, R15 ;  /* 0x0000000a0a0a7223 */ /* 0x000fe2000000000f */
[----:B------:R-:W-:-:S03]  /*1fb0*/  IADD3 R3, PT, PT, R3, 0x100, RZ ;  /* 0x0000010003037810 */ /* 0x000fc60007ffe0ff */
[----:B------:R-:W-:-:S04]  /*1fc0*/  FFMA R10, R11, R11, R10 ;  /* 0x0000000b0b0a7223 */ /* 0x000fc8000000000a */
[----:B------:R-:W-:Y:S01]  /*1fd0*/  FFMA R10, R17, R17, R10 ;  /* 0x00000011110a7223 */ /* 0x000fe2000000000a */
[----:B---3--:R-:W-:-:S04]  /*1fe0*/  @!P0 FADD R19, R2, -R5 ;  /* 0x8000000502138221 */ /* 0x008fc80000000000 */
[----:B------:R-:W-:Y:S01]  /*1ff0*/  FFMA R15, R19, R19, R10 ;  /* 0x00000013130f7223 */ /* 0x000fe2000000000a */
[----:B------:R2:W-:Y:S06]  /*2000*/  STG.E desc[UR10][R8.64+0x300], R19 ;  /* 0x0003001308007986 */ /* 0x0005ec000c10190a */
.L_x_12:
[----:B------:R-:W-:Y:S05]  /*2010*/  BRA.U !UP0, `(.L_x_11) ;  /* 0x0000000108d87547 */ /* 0x000fea000b800000 */
[----:B------:R-:W-:Y:S02]  /*2020*/  UISETP.NE.AND UP1, UPT, UR4, 0x1, UPT ;  /* 0x000000010400788c */ /* 0x000fe4000bf25270 */
[----:B------:R-:W-:-:S07]  /*2030*/  ULOP3.LUT UP0, URZ, UR7, 0x40, URZ, 0xc0, !UPT ;  /* 0x0000004007ff7892 */ /* 0x000fce000f80c0ff */
[----:B------:R-:W-:Y:S05]  /*2040*/  BRA.U !UP1, `(.L_x_13) ;  /* 0x00000001098c7547 */ /* 0x000fea000b800000 */
[----:B------:R-:W4:Y:S01]  /*2050*/  LDC R2, c[0x0][0x39c] ;  /* 0x0000e700ff027b82 */ /* 0x000f220000000800 */
[----:B------:R-:W-:Y:S01]  /*2060*/  IADD3 R16, PT, PT, R3, R22, RZ ;  /* 0x0000001603107210 */ /* 0x000fe20007ffe0ff */
[----:B------:R-:W5:Y:S03]  /*2070*/  LDCU.64 UR4, c[0x0][0x390] ;  /* 0x00007200ff0477ac */ /* 0x000f660008000a00 */
[----:B------:R-:W-:-:S03]  /*2080*/  ISETP.GE.AND P0, PT, R16, R0, PT ;  /* 0x000000001000720c */ /* 0x000fc60003f06270 */
[----:B--2---:R-:W2:Y:S01]  /*2090*/  LDC.64 R8, c[0x0][0x390] ;  /* 0x0000e400ff087b82 */ /* 0x004ea20000000a00 */
[----:B----4-:R-:W-:-:S13]  /*20a0*/  ISETP.LE.OR P0, PT, R2, UR13, P0 ;  /* 0x0000000d02007c0c */ /* 0x010fda0008703670 */
[----:B---3--:R-:W3:Y:S01]  /*20b0*/  @!P0 LDC.64 R10, c[0x0][0x388] ;  /* 0x0000e200ff0a8b82 */ /* 0x008ee20000000a00 */
[----:B------:R-:W-:-:S05]  /*20c0*/  @!P0 IADD3 R7, PT, PT, R13, R16, RZ ;  /* 0x000000100d078210 */ /* 0x000fca0007ffe0ff */
[----:B---3--:R-:W-:-:S06]  /*20d0*/  @!P0 IMAD.WIDE R10, R7, 0x4, R10 ;  /* 0x00000004070a8825 */ /* 0x008fcc00078e020a */
[----:B------:R-:W3:Y:S01]  /*20e0*/  @!P0 LDG.E R10, desc[UR10][R10.64] ;  /* 0x0000000a0a0a8981 */ /* 0x000ee2000c1e1900 */
[C---:B------:R-:W-:Y:S02]  /*20f0*/  IADD3 R7, PT, PT, R16.reuse, 0x40, RZ ;  /* 0x0000004010077810 */ /* 0x040fe40007ffe0ff */
[----:B------:R-:W-:Y:S02]  /*2100*/  IADD3 R17, PT, PT, R16, UR6, RZ ;  /* 0x0000000610117c10 */ /* 0x000fe4000fffe0ff */
[----:B------:R-:W-:-:S03]  /*2110*/  ISETP.GE.AND P1, PT, R7, R0, PT ;  /* 0x000000000700720c */ /* 0x000fc60003f26270 */
[----:B--2---:R-:W-:Y:S01]  /*2120*/  IMAD.WIDE.U32 R8, R17, 0x4, R8 ;  /* 0x0000000411087825 */ /* 0x004fe200078e0008 */
[----:B------:R-:W-:-:S03]  /*2130*/  ISETP.LE.OR P1, PT, R2, UR13, P1 ;  /* 0x0000000d02007c0c */ /* 0x000fc60008f23670 */
[----:B------:R-:W-:-:S10]  /*2140*/  IMAD.MOV.U32 R2, RZ, RZ, RZ ;  /* 0x000000ffff027224 */ /* 0x000fd400078e00ff */
[----:B------:R-:W2:Y:S01]  /*2150*/  @!P1 LDC.64 R6, c[0x0][0x388] ;  /* 0x0000e200ff069b82 */ /* 0x000ea20000000a00 */
[----:B------:R-:W-:Y:S02]  /*2160*/  @!P1 SHF.R.S32.HI R12, RZ, 0x1f, R16 ;  /* 0x0000001fff0c9819 */ /* 0x000fe40000011410 */
[----:B------:R-:W-:-:S04]  /*2170*/  @!P1 IADD3 R14, P2, PT, R13, R16, RZ ;  /* 0x000000100d0e9210 */ /* 0x000fc80007f5e0ff */
[----:B------:R-:W-:Y:S02]  /*2180*/  @!P1 LEA.HI.X.SX32 R12, R13, R12, 0x1, P2 ;  /* 0x0000000c0d0c9211 */ /* 0x000fe400010f0eff */
[----:B--2---:R-:W-:-:S04]  /*2190*/  @!P1 LEA R6, P2, R14, R6, 0x2 ;  /* 0x000000060e069211 */ /* 0x004fc800078410ff */
[----:B------:R-:W-:Y:S01]  /*21a0*/  @!P1 LEA.HI.X R7, R14, R7, R12, 0x2, P2 ;  /* 0x000000070e079211 */ /* 0x000fe200010f140c */
[----:B---3--:R-:W-:-:S05]  /*21b0*/  @!P0 FADD R2, R10, -R5 ;  /* 0x800000050a028221 */ /* 0x008fca0000000000 */
[----:B------:R4:W-:Y:S04]  /*21c0*/  STG.E desc[UR10][R8.64], R2 ;  /* 0x0000000208007986 */ /* 0x0009e8000c10190a */
[----:B------:R-:W2:Y:S01]  /*21d0*/  @!P1 LDG.E R6, desc[UR10][R6.64+0x100] ;  /* 0x0001000a06069981 */ /* 0x000ea2000c1e1900 */
[----:B------:R-:W-:Y:S02]  /*21e0*/  IADD3 R11, P0, P2, R3, UR6, R22 ;  /* 0x00000006030b7c10 */ /* 0x000fe4000fa1e016 */
[----:B------:R-:W-:Y:S02]  /*21f0*/  MOV R17, RZ ;  /* 0x000000ff00117202 */ /* 0x000fe40000000f00 */
[----:B------:R-:W-:Y:S02]  /*2200*/  IADD3.X R12, PT, PT, RZ, RZ, RZ, P0, P2 ;  /* 0x000000ffff0c7210 */ /* 0x000fe400007e44ff */
[----:B-----5:R-:W-:-:S02]  /*2210*/  LEA R10, P0, R11, UR4, 0x2 ;  /* 0x000000040b0a7c11 */ /* 0x020fc4000f8010ff */
[----:B------:R-:W-:Y:S02]  /*2220*/  IADD3 R3, PT, PT, R3, 0x80, RZ ;  /* 0x0000008003037810 */ /* 0x000fe40007ffe0ff */
[----:B------:R-:W-:Y:S01]  /*2230*/  LEA.HI.X R11, R11, UR5, R12, 0x2, P0 ;  /* 0x000000050b0b7c11 */ /* 0x000fe200080f140c */
[----:B------:R-:W-:Y:S01]  /*2240*/  FFMA R12, R2, R2, R15 ;  /* 0x00000002020c7223 */ /* 0x000fe2000000000f */
[----:B--2---:R-:W-:-:S04]  /*2250*/  @!P1 FADD R17, R6, -R5 ;  /* 0x8000000506119221 */ /* 0x004fc80000000000 */
[----:B------:R-:W-:Y:S01]  /*2260*/  FFMA R15, R17, R17, R12 ;  /* 0x00000011110f7223 */ /* 0x000fe2000000000c */
[----:B------:R4:W-:Y:S06]  /*2270*/  STG.E desc[UR10][R10.64+0x100], R17 ;  /* 0x000100110a007986 */ /* 0x0009ec000c10190a */
.L_x_13:
[----:B------:R-:W-:Y:S05]  /*2280*/  BRA.U UP0, `(.L_x_11) ;  /* 0x00000001003c7547 */ /* 0x000fea000b800000 */
[----:B----4-:R-:W4:Y:S01]  /*2290*/  LDC R2, c[0x0][0x39c] ;  /* 0x0000e700ff027b82 */ /* 0x010f220000000800 */
[----:B--2---:R-:W-:-:S04]  /*22a0*/  IADD3 R9, PT, PT, R22, R3, RZ ;  /* 0x0000000316097210 */ /* 0x004fc80007ffe0ff */
[----:B------:R-:W-:-:S03]  /*22b0*/  ISETP.GE.AND P0, PT, R9, R0, PT ;  /* 0x000000000900720c */ /* 0x000fc60003f06270 */
[----:B------:R-:W2:Y:S01]  /*22c0*/  LDC.64 R6, c[0x0][0x390] ;  /* 0x0000e400ff067b82 */ /* 0x000ea20000000a00 */
[----:B----4-:R-:W-:-:S13]  /*22d0*/  ISETP.LE.OR P0, PT, R2, UR13, P0 ;  /* 0x0000000d02007c0c */ /* 0x010fda0008703670 */
[----:B------:R-:W4:Y:S01]  /*22e0*/  @!P0 LDC.64 R2, c[0x0][0x388] ;  /* 0x0000e200ff028b82 */ /* 0x000f220000000a00 */
[----:B------:R-:W-:-:S04]  /*22f0*/  @!P0 IMAD.IADD R13, R13, 0x1, R9 ;  /* 0x000000010d0d8824 */ /* 0x000fc800078e0209 */
[----:B----4-:R-:W-:-:S06]  /*2300*/  @!P0 IMAD.WIDE R2, R13, 0x4, R2 ;  /* 0x000000040d028825 */ /* 0x010fcc00078e0202 */
[----:B------:R-:W4:Y:S01]  /*2310*/  @!P0 LDG.E R2, desc[UR10][R2.64] ;  /* 0x0000000a02028981 */ /* 0x000f22000c1e1900 */
[----:B------:R-:W-:Y:S01]  /*2320*/  HFMA2 R0, -RZ, RZ, 0, 0 ;  /* 0x00000000ff007431 */ /* 0x000fe200000001ff */
[----:B------:R-:W-:-:S05]  /*2330*/  IADD3 R9, PT, PT, R9, UR6, RZ ;  /* 0x0000000609097c10 */ /* 0x000fca000fffe0ff */
[----:B--2---:R-:W-:-:S04]  /*2340*/  IMAD.WIDE.U32 R6, R9, 0x4, R6 ;  /* 0x0000000409067825 */ /* 0x004fc800078e0006 */
[----:B----4-:R-:W-:-:S04]  /*2350*/  @!P0 FADD R0, R2, -R5 ;  /* 0x8000000502008221 */ /* 0x010fc80000000000 */
[----:B------:R-:W-:Y:S01]  /*2360*/  FFMA R15, R0, R0, R15 ;  /* 0x00000000000f7223 */ /* 0x000fe2000000000f */
[----:B------:R2:W-:Y:S06]  /*2370*/  STG.E desc[UR10][R6.64], R0 ;  /* 0x0000000006007986 */ /* 0x0005ec000c10190a */
.L_x_11:
[----:B------:R0:W-:Y:S02]  /*2380*/  STS [R4], R15 ;  /* 0x0000000f04007388 */ /* 0x0001e40000000800 */
.L_x_8:
[----:B------:R-:W5:Y:S08]  /*2390*/  S2UR UR5, SR_CgaCtaId ;  /* 0x00000000000579c3 */ /* 0x000f700000008800 */
[----:B------:R-:W-:Y:S06]  /*23a0*/  BAR.SYNC.DEFER_BLOCKING 0x0 ;  /* 0x0000000000007b1d */ /* 0x000fec0000010000 */
[----:B------:R-:W-:-:S02]  /*23b0*/  UMOV UR4, 0x400 ;  /* 0x0000040000047882 */ /* 0x000fc40000000000 */
[----:B-----5:R-:W-:-:S09]  /*23c0*/  ULEA UR4, UR5, UR4, 0x18 ;  /* 0x0000000405047291 */ /* 0x020fd2000f8ec0ff */
[----:B0-----:R-:W0:Y:S04]  /*23d0*/  LDS.128 R12, [UR4] ;  /* 0x00000004ff0c7984 */ /* 0x001e280008000c00 */
[----:B--2-4-:R-:W2:Y:S04]  /*23e0*/  LDS.128 R16, [UR4+0x10] ;  /* 0x00001004ff107984 */ /* 0x014ea80008000c00 */
[----:B---3--:R-:W3:Y:S04]  /*23f0*/  LDS.128 R8, [UR4+0x20] ;  /* 0x00002004ff087984 */ /* 0x008ee80008000c00 */
[----:B-1----:R-:W1:Y:S01]  /*2400*/  LDS.128 R4, [UR4+0x30] ;  /* 0x00003004ff047984 */ /* 0x002e620008000c00 */
[----:B0-----:R-:W-:-:S04]  /*2410*/  FADD R12, RZ, R12 ;  /* 0x0000000cff0c7221 */ /* 0x001fc80000000000 */
[----:B------:R-:W-:-:S04]  /*2420*/  FADD R13, R12, R13 ;  /* 0x0000000d0c0d7221 */ /* 0x000fc80000000000 */
[----:B------:R-:W-:-:S04]  /*2430*/  FADD R14, R13, R14 ;  /* 0x0000000e0d0e7221 */ /* 0x000fc80000000000 */
[----:B------:R-:W-:-:S04]  /*2440*/  FADD R15, R14, R15 ;  /* 0x0000000f0e0f7221 */ /* 0x000fc80000000000 */
[----:B--2---:R-:W-:Y:S02]  /*2450*/  FADD R16, R15, R16 ;  /* 0x000000100f107221 */ /* 0x004fe40000000000 */
[----:B------:R-:W0:Y:S02]  /*2460*/  LDS.128 R12, [UR4+0x40] ;  /* 0x00004004ff0c7984 */ /* 0x000e240008000c00 */
        /* <DEDUP_REMOVED lines=13> */
[----:B0-----:R-:W-:Y:S02]  /*2540*/  FADD R12, R7, R12 ;  /* 0x0000000c070c7221 */ /* 0x001fe40000000000 */
[----:B------:R-:W0:Y:S02]  /*2550*/  LDS.128 R4, [UR4+0x70] ;  /* 0x00007004ff047984 */ /* 0x000e240008000c00 */
        /* <DEDUP_REMOVED lines=39> */
[----:B------:R-:W1:Y:S01]  /*27d0*/  LDS.128 R4, [UR4+0xf0] ;  /* 0x0000f004ff047984 */ /* 0x000e620008000c00 */
[----:B------:R-:W3:Y:S01]  /*27e0*/  LDCU UR4, c[0x0][0x3a0] ;  /* 0x00007400ff0477ac */ /* 0x000ee20008000800 */
[----:B------:R-:W-:-:S04]  /*27f0*/  FADD R13, R12, R13 ;  /* 0x0000000d0c0d7221 */ /* 0x000fc80000000000 */
[----:B------:R-:W-:-:S04]  /*2800*/  FADD R14, R13, R14 ;  /* 0x0000000e0d0e7221 */ /* 0x000fc80000000000 */
[----:B------:R-:W-:-:S04]  /*2810*/  FADD R15, R14, R15 ;  /* 0x0000000f0e0f7221 */ /* 0x000fc80000000000 */
[----:B0-----:R-:W-:-:S04]  /*2820*/  FADD R16, R15, R16 ;  /* 0x000000100f107221 */ /* 0x001fc80000000000 */
[----:B------:R-:W-:Y:S01]  /*2830*/  FADD R17, R16, R17 ;  /* 0x0000001110117221 */ /* 0x000fe20000000000 */
[----:B---3--:R-:W-:-:S03]  /*2840*/  UISETP.GE.AND UP0, UPT, UR4, 0x1, UPT ;  /* 0x000000010400788c */ /* 0x008fc6000bf06270 */
[----:B------:R-:W-:-:S04]  /*2850*/  FADD R18, R17, R18 ;  /* 0x0000001211127221 */ /* 0x000fc80000000000 */
[----:B------:R-:W-:-:S04]  /*2860*/  FADD R19, R18, R19 ;  /* 0x0000001312137221 */ /* 0x000fc80000000000 */
[----:B--2---:R-:W-:-:S04]  /*2870*/  FADD R8, R19, R8 ;  /* 0x0000000813087221 */ /* 0x004fc80000000000 */
[----:B------:R-:W-:-:S04]  /*2880*/  FADD R9, R8, R9 ;  /* 0x0000000908097221 */ /* 0x000fc80000000000 */
[----:B------:R-:W-:-:S04]  /*2890*/  FADD R10, R9, R10 ;  /* 0x0000000a090a7221 */ /* 0x000fc80000000000 */
[----:B------:R-:W-:-:S04]  /*28a0*/  FADD R11, R10, R11 ;  /* 0x0000000b0a0b7221 */ /* 0x000fc80000000000 */
[----:B-1----:R-:W-:-:S04]  /*28b0*/  FADD R4, R11, R4 ;  /* 0x000000040b047221 */ /* 0x002fc80000000000 */
[----:B------:R-:W-:-:S04]  /*28c0*/  FADD R5, R4, R5 ;  /* 0x0000000504057221 */ /* 0x000fc80000000000 */
[----:B------:R-:W-:-:S04]  /*28d0*/  FADD R6, R5, R6 ;  /* 0x0000000605067221 */ /* 0x000fc80000000000 */
[----:B------:R-:W-:Y:S01]  /*28e0*/  FADD R6, R6, R7 ;  /* 0x0000000706067221 */ /* 0x000fe20000000000 */
[----:B------:R-:W-:Y:S06]  /*28f0*/  BAR.SYNC.DEFER_BLOCKING 0x0 ;  /* 0x0000000000007b1d */ /* 0x000fec0000010000 */
[----:B------:R-:W-:Y:S05]  /*2900*/  BRA.U !UP0, `(.L_x_14) ;  /* 0x0000001908507547 */ /* 0x000fea000b800000 */
[----:B------:R-:W-:-:S04]  /*2910*/  FSETP.NEU.AND P0, PT, R6, RZ, PT ;  /* 0x000000ff0600720b */ /* 0x000fc80003f0d000 */
[----:B------:R-:W-:-:S04]  /*2920*/  FSEL R0, R6, 1, P0 ;  /* 0x3f80000006007808 */ /* 0x000fc80000000000 */
[----:B------:R-:W-:Y:S01]  /*2930*/  IADD3 R2, PT, PT, R0, -0xd000000, RZ ;  /* 0xf300000000027810 */ /* 0x000fe20007ffe0ff */
[----:B------:R0:W1:Y:S03]  /*2940*/  MUFU.RSQ R3, R0 ;  /* 0x0000000000037308 */ /* 0x0000660000001400 */
[----:B------:R-:W-:-:S13]  /*2950*/  ISETP.GT.U32.AND P0, PT, R2, 0x727fffff, PT ;  /* 0x727fffff0200780c */ /* 0x000fda0003f04070 */
[----:B0-----:R-:W-:Y:S05]  /*2960*/  @!P0 BRA `(.L_x_15) ;  /* 0x0000000000108947 */ /* 0x001fea0003800000 */
[----:B------:R-:W-:-:S07]  /*2970*/  MOV R4, 0x2990 ;  /* 0x0000299000047802 */ /* 0x000fce0000000f00 */
[----:B-1----:R-:W-:Y:S05]  /*2980*/  CALL.REL.NOINC `($__internal_0_$__cuda_sm20_sqrt_rn_f32_slowpath) ;  /* 0x0000001800387944 */ /* 0x002fea0003c00000 */
[----:B------:R-:W-:Y:S01]  /*2990*/  MOV R3, R0 ;  /* 0x0000000000037202 */ /* 0x000fe20000000f00 */
[----:B------:R-:W-:Y:S06]  /*29a0*/  BRA `(.L_x_16) ;  /* 0x0000000000107947 */ /* 0x000fec0003800000 */
.L_x_15:
[----:B-1----:R-:W-:Y:S01]  /*29b0*/  FMUL.FTZ R5, R0, R3 ;  /* 0x0000000300057220 */ /* 0x002fe20000410000 */
[----:B------:R-:W-:-:S03]  /*29c0*/  FMUL.FTZ R3, R3, 0.5 ;  /* 0x3f00000003037820 */ /* 0x000fc60000410000 */
[----:B------:R-:W-:-:S04]  /*29d0*/  FFMA R0, -R5, R5, R0 ;  /* 0x0000000505007223 */ /* 0x000fc80000000100 */
[----:B------:R-:W-:-:S07]  /*29e0*/  FFMA R3, R0, R3, R5 ;  /* 0x0000000300037223 */ /* 0x000fce0000000005 */
.L_x_16:
[----:B------:R-:W0:Y:S01]  /*29f0*/  LDC R5, c[0x0][0x3a0] ;  /* 0x0000e800ff057b82 */ /* 0x000e220000000800 */
[----:B------:R-:W-:Y:S01]  /*2a00*/  UMOV UR4, URZ ;  /* 0x000000ff00047c82 */ /* 0x000fe20008000000 */
[C---:B0-----:R-:W-:Y:S01]  /*2a10*/  ISETP.GE.U32.AND P0, PT, R5.reuse, 0x1c1, PT ;  /* 0x000001c10500780c */ /* 0x041fe20003f06070 */
[C---:B------:R-:W-:Y:S02]  /*2a20*/  VIADD R21, R5.reuse, 0xffffffff ;  /* 0xffffffff05157836 */ /* 0x040fe40000000000 */
[C---:B------:R-:W-:Y:S02]  /*2a30*/  IMAD R19, R5.reuse, UR13, RZ ;  /* 0x0000000d05137c24 */ /* 0x040fe4000f8e02ff */
[----:B------:R-:W-:Y:S01]  /*2a40*/  IMAD R18, R5, R5, UR13 ;  /* 0x0000000d05127e24 */ /* 0x000fe2000f8e0205 */
[----:B------:R-:W-:-:S04]  /*2a50*/  LEA.HI R20, R21, 0x1, RZ, 0x1a ;  /* 0x0000000115147811 */ /* 0x000fc800078fd0ff */
[----:B------:R-:W-:-:S03]  /*2a60*/  LOP3.LUT R17, R20, 0x7, RZ, 0xc0, !PT ;  /* 0x0000000714117812 */ /* 0x000fc600078ec0ff */
[----:B------:R-:W-:Y:S05]  /*2a70*/  @!P0 BRA `(.L_x_17) ;  /* 0x0000000c001c8947 */ /* 0x000fea0003800000 */
[----:B------:R-:W0:Y:S01]  /*2a80*/  LDCU.64 UR4, c[0x0][0x390] ;  /* 0x00007200ff0477ac */ /* 0x000e220008000a00 */
[----:B------:R-:W1:Y:S01]  /*2a90*/  LDC.64 R12, c[0x0][0x390] ;  /* 0x0000e400ff0c7b82 */ /* 0x000e620000000a00 */
[CC--:B------:R-:W-:Y:S02]  /*2aa0*/  IADD3 R0, P0, PT, R19.reuse, R22.reuse, RZ ;  /* 0x0000001613007210 */ /* 0x0c0fe40007f1e0ff */
[-C--:B------:R-:W-:Y:S02]  /*2ab0*/  IADD3 R2, PT, PT, R22, R5.reuse, RZ ;  /* 0x0000000516027210 */ /* 0x080fe40007ffe0ff */
[----:B------:R-:W-:Y:S02]  /*2ac0*/  IADD3.X R9, PT, PT, RZ, RZ, RZ, P0, !PT ;  /* 0x000000ffff097210 */ /* 0x000fe400007fe4ff */
[----:B------:R-:W-:Y:S01]  /*2ad0*/  IADD3 R7, PT, PT, R19, R22, RZ ;  /* 0x0000001613077210 */ /* 0x000fe20007ffe0ff */
[C---:B------:R-:W-:Y:S01]  /*2ae0*/  VIADD R10, R2.reuse, 0x180 ;  /* 0x00000180020a7836 */ /* 0x040fe20000000000 */
[C---:B------:R-:W-:Y:S01]  /*2af0*/  IADD3 R6, PT, PT, R2.reuse, 0x1c0, RZ ;  /* 0x000001c002067810 */ /* 0x040fe20007ffe0ff */
[CC--:B------:R-:W-:Y:S01]  /*2b00*/  IMAD R16, R2.reuse, R5.reuse, UR13 ;  /* 0x0000000d02107e24 */ /* 0x0c0fe2000f8e0205 */
[C---:B------:R-:W-:Y:S01]  /*2b10*/  IADD3 R8, PT, PT, R2.reuse, 0x140, RZ ;  /* 0x0000014002087810 */ /* 0x040fe20007ffe0ff */
[C---:B------:R-:W-:Y:S01]  /*2b20*/  VIADD R28, R2.reuse, 0x100 ;  /* 0x00000100021c7836 */ /* 0x040fe20000000000 */
[----:B------:R-:W-:Y:S01]  /*2b30*/  IADD3 R14, PT, PT, R2, 0x40, RZ ;  /* 0x00000040020e7810 */ /* 0x000fe20007ffe0ff */
[----:B------:R-:W-:Y:S01]  /*2b40*/  IMAD R10, R10, R5, UR13 ;  /* 0x0000000d0a0a7e24 */ /* 0x000fe2000f8e0205 */
[----:B------:R-:W-:-:S02]  /*2b50*/  IADD3 R24, PT, PT, R2, 0x80, RZ ;  /* 0x0000008002187810 */ /* 0x000fc40007ffe0ff */
[----:B0-----:R-:W-:Y:S01]  /*2b60*/  LEA R11, P0, R0, UR4, 0x2 ;  /* 0x00000004000b7c11 */ /* 0x001fe2000f8010ff */
[----:B------:R-:W-:Y:S01]  /*2b70*/  UMOV UR4, URZ ;  /* 0x000000ff00047c82 */ /* 0x000fe20008000000 */
[----:B------:R-:W-:Y:S02]  /*2b80*/  IADD3 R26, PT, PT, R2, 0xc0, RZ ;  /* 0x000000c0021a7810 */ /* 0x000fe40007ffe0ff */
[----:B------:R-:W-:Y:S01]  /*2b90*/  LEA.HI.X R0, R0, UR5, R9, 0x2, P0 ;  /* 0x0000000500007c11 */ /* 0x000fe200080f1409 */
[-C--:B------:R-:W-:Y:S01]  /*2ba0*/  IMAD R9, R8, R5.reuse, UR13 ;  /* 0x0000000d08097e24 */ /* 0x080fe2000f8e0205 */
[----:B------:R-:W-:Y:S01]  /*2bb0*/  LOP3.LUT R4, R20, 0x7fffff8, RZ, 0xc0, !PT ;  /* 0x07fffff814047812 */ /* 0x000fe200078ec0ff */
[----:B-1----:R-:W-:Y:S01]  /*2bc0*/  IMAD.WIDE.U32 R12, R7, 0x4, R12 ;  /* 0x00000004070c7825 */ /* 0x002fe200078e000c */
[----:B------:R-:W-:Y:S02]  /*2bd0*/  IADD3 R2, P0, PT, R11, 0x400, RZ ;  /* 0x000004000b027810 */ /* 0x000fe40007f1e0ff */
[----:B------:R-:W-:Y:S01]  /*2be0*/  IADD3 R4, PT, PT, -R4, RZ, RZ ;  /* 0x000000ff04047210 */ /* 0x000fe20007ffe1ff */
[-C--:B------:R-:W-:Y:S01]  /*2bf0*/  IMAD R11, R6, R5.reuse, UR13 ;  /* 0x0000000d060b7e24 */ /* 0x080fe2000f8e0205 */
[----:B------:R-:W-:Y:S01]  /*2c00*/  IADD3.X R23, PT, PT, RZ, R0, RZ, P0, !PT ;  /* 0x00000000ff177210 */ /* 0x000fe200007fe4ff */
[----:B------:R-:W-:-:S02]  /*2c10*/  IMAD R8, R14, R5, UR13 ;  /* 0x0000000d0e087e24 */ /* 0x000fc4000f8e0205 */
[-C--:B------:R-:W-:Y:S02]  /*2c20*/  IMAD R7, R24, R5.reuse, UR13 ;  /* 0x0000000d18077e24 */ /* 0x080fe4000f8e0205 */
[-C--:B------:R-:W-:Y:S02]  /*2c30*/  IMAD R6, R26, R5.reuse, UR13 ;  /* 0x0000000d1a067e24 */ /* 0x080fe4000f8e0205 */
[----:B------:R-:W-:-:S07]  /*2c40*/  IMAD R5, R28, R5, UR13 ;  /* 0x0000000d1c057e24 */ /* 0x000fce000f8e0205 */
.L_x_34:
[----:B------:R-:W2:Y:S01]  /*2c50*/  LDG.E R0, desc[UR10][R12.64] ;  /* 0x0000000a0c007981 */ /* 0x000ea2000c1e1900 */
[----:B------:R-:W0:Y:S01]  /*2c60*/  MUFU.RCP R14, R3 ;  /* 0x00000003000e7308 */ /* 0x000e220000001000 */
[----:B------:R-:W-:Y:S01]  /*2c70*/  BSSY.RECONVERGENT B2, `(.L_x_18) ;  /* 0x000000d000027945 */ /* 0x000fe20003800200 */
[----:B0-----:R-:W-:-:S04]  /*2c80*/  FFMA R15, R14, -R3, 1 ;  /* 0x3f8000000e0f7423 */ /* 0x001fc80000000803 */
[----:B------:R-:W-:Y:S02]  /*2c90*/  FFMA R15, R14, R15, R14 ;  /* 0x0000000f0e0f7223 */ /* 0x000fe4000000000e */
[----:B--2---:R-:W0:Y:S02]  /*2ca0*/  FCHK P0, R0, R3 ;  /* 0x0000000300007302 */ /* 0x004e240000000000 */
[----:B------:R-:W-:-:S04]  /*2cb0*/  FFMA R14, R0, R15, RZ ;  /* 0x0000000f000e7223 */ /* 0x000fc800000000ff */
[----:B------:R-:W-:-:S04]  /*2cc0*/  FFMA R24, R14, -R3, R0 ;  /* 0x800000030e187223 */ /* 0x000fc80000000000 */
[----:B------:R-:W-:Y:S01]  /*2cd0*/  FFMA R27, R15, R24, R14 ;  /* 0x000000180f1b7223 */ /* 0x000fe2000000000e */
[----:B------:R-:W-:Y:S02]  /*2ce0*/  MOV R14, R2 ;  /* 0x00000002000e7202 */ /* 0x000fe40000000f00 */
[----:B------:R-:W-:Y:S01]  /*2cf0*/  MOV R15, R23 ;  /* 0x00000017000f7202 */ /* 0x000fe20000000f00 */
[----:B0-----:R-:W-:Y:S06]  /*2d00*/  @!P0 BRA `(.L_x_19) ;  /* 0x00000000000c8947 */ /* 0x001fec0003800000 */
[----:B------:R-:W-:-:S07]  /*2d10*/  MOV R24, 0x2d30 ;  /* 0x00002d3000187802 */ /* 0x000fce0000000f00 */
[----:B------:R-:W-:Y:S05]  /*2d20*/  CALL.REL.NOINC `($__internal_1_$__cuda_sm3x_div_rn_noftz_f32_slowpath) ;  /* 0x0000001400b07944 */ /* 0x000fea0003c00000 */
[----:B------:R-:W-:-:S07]  /*2d30*/  IMAD.MOV.U32 R27, RZ, RZ, R0 ;  /* 0x000000ffff1b7224 */ /* 0x000fce00078e0000 */
.L_x_19:
[----:B------:R-:W-:Y:S05]  /*2d40*/  BSYNC.RECONVERGENT B2 ;  /* 0x0000000000027941 */ /* 0x000fea0003800200 */
.L_x_18:
[----:B------:R-:W0:Y:S01]  /*2d50*/  LDC.64 R24, c[0x0][0x390] ;  /* 0x0000e400ff187b82 */ /* 0x000e220000000a00 */
[----:B------:R1:W-:Y:S01]  /*2d60*/  STG.E desc[UR10][R12.64], R27 ;  /* 0x0000001b0c007986 */ /* 0x0003e2000c10190a */
[----:B0-----:R-:W-:-:S05]  /*2d70*/  IMAD.WIDE.U32 R24, R16, 0x4, R24 ;  /* 0x0000000410187825 */ /* 0x001fca00078e0018 */
[----:B------:R1:W-:Y:S04]  /*2d80*/  STG.E desc[UR10][R24.64], R27 ;  /* 0x0000001b18007986 */ /* 0x0003e8000c10190a */
        /* <DEDUP_REMOVED lines=9> */
[----:B01----:R-:W-:Y:S06]  /*2e20*/  @!P0 BRA `(.L_x_21) ;  /* 0x0000000000108947 */ /* 0x003fec0003800000 */
[----:B------:R-:W-:Y:S02]  /*2e30*/  MOV R0, R29 ;  /* 0x0000001d00007202 */ /* 0x000fe40000000f00 */
[----:B------:R-:W-:-:S07]  /*2e40*/  MOV R24, 0x2e60 ;  /* 0x00002e6000187802 */ /* 0x000fce0000000f00 */
[----:B------:R-:W-:Y:S05]  /*2e50*/  CALL.REL.NOINC `($__internal_1_$__cuda_sm3x_div_rn_noftz_f32_slowpath) ;  /* 0x0000001400647944 */ /* 0x000fea0003c00000 */
[----:B------:R-:W-:-:S07]  /*2e60*/  MOV R23, R0 ;  /* 0x0000000000177202 */ /* 0x000fce0000000f00 */
.L_x_21:
[----:B------:R-:W-:Y:S05]  /*2e70*/  BSYNC.RECONVERGENT B2 ;  /* 0x0000000000027941 */ /* 0x000fea0003800200 */
.L_x_20:
        /* <DEDUP_REMOVED lines=18> */
.L_x_23:
[----:B------:R-:W-:Y:S05]  /*2fa0*/  BSYNC.RECONVERGENT B2 ;  /* 0x0000000000027941 */ /* 0x000fea0003800200 */
.L_x_22:
        /* <DEDUP_REMOVED lines=14> */
[----:B------:R-:W-:Y:S01]  /*3090*/  IMAD.MOV.U32 R0, RZ, RZ, R29 ;  /* 0x000000ffff007224 */ /* 0x000fe200078e001d */
[----:B------:R-:W-:-:S07]  /*30a0*/  MOV R24, 0x30c0 ;  /* 0x000030c000187802 */ /* 0x000fce0000000f00 */
[----:B------:R-:W-:Y:S05]  /*30b0*/  CALL.REL.NOINC `($__internal_1_$__cuda_sm3x_div_rn_noftz_f32_slowpath) ;  /* 0x0000001000cc7944 */ /* 0x000fea0003c00000 */
[----:B------:R-:W-:-:S07]  /*30c0*/  MOV R23, R0 ;  /* 0x0000000000177202 */ /* 0x000fce0000000f00 */
.L_x_25:
[----:B------:R-:W-:Y:S05]  /*30d0*/  BSYNC.RECONVERGENT B2 ;  /* 0x0000000000027941 */ /* 0x000fea0003800200 */
.L_x_24:
        /* <DEDUP_REMOVED lines=18> */
.L_x_27:
[----:B------:R-:W-:Y:S05]  /*3200*/  BSYNC.RECONVERGENT B2 ;  /* 0x0000000000027941 */ /* 0x000fea0003800200 */
.L_x_26:
        /* <DEDUP_REMOVED lines=17> */
[----:B------:R-:W-:-:S07]  /*3320*/  IMAD.MOV.U32 R23, RZ, RZ, R0 ;  /* 0x000000ffff177224 */ /* 0x000fce00078e0000 */
.L_x_29:
[----:B------:R-:W-:Y:S05]  /*3330*/  BSYNC.RECONVERGENT B2 ;  /* 0x0000000000027941 */ /* 0x000fea0003800200 */
.L_x_28:
        /* <DEDUP_REMOVED lines=18> */
.L_x_31:
[----:B------:R-:W-:Y:S05]  /*3460*/  BSYNC.RECONVERGENT B2 ;  /* 0x0000000000027941 */ /* 0x000fea0003800200 */
.L_x_30:
        /* <DEDUP_REMOVED lines=18> */
.L_x_33:
[----:B------:R-:W-:Y:S05]  /*3590*/  BSYNC.RECONVERGENT B2 ;  /* 0x0000000000027941 */ /* 0x000fea0003800200 */
.L_x_32:
[----:B------:R-:W0:Y:S01]  /*35a0*/  LDC.64 R24, c[0x0][0x390] ;  /* 0x0000e400ff187b82 */ /* 0x000e220000000a00 */
[----:B------:R1:W-:Y:S01]  /*35b0*/  STG.E desc[UR10][R14.64+0x300], R29 ;  /* 0x0003001d0e007986 */ /* 0x0003e2000c10190a */
[----:B------:R-:W-:Y:S01]  /*35c0*/  IADD3 R12, P0, PT, R12, 0x800, RZ ;  /* 0x000008000c0c7810 */ /* 0x000fe20007f1e0ff */
[----:B------:R-:W-:Y:S01]  /*35d0*/  VIADD R4, R4, 0x8 ;  /* 0x0000000804047836 */ /* 0x000fe20000000000 */
[----:B------:R-:W-:Y:S01]  /*35e0*/  IADD3 R2, P1, PT, R14, 0x800, RZ ;  /* 0x000008000e027810 */ /* 0x000fe20007f3e0ff */
[----:B------:R-:W-:Y:S01]  /*35f0*/  UIADD3 UR4, UPT, UPT, UR4, 0x200, URZ ;  /* 0x0000020004047890 */ /* 0x000fe2000fffe0ff */
[----:B------:R-:W-:Y:S02]  /*3600*/  IADD3.X R13, PT, PT, RZ, R13, RZ, P0, !PT ;  /* 0x0000000dff0d7210 */ /* 0x000fe400007fe4ff */
[----:B------:R-:W2:Y:S01]  /*3610*/  LDC R0, c[0x0][0x3a0] ;  /* 0x0000e800ff007b82 */ /* 0x000ea20000000800 */
[----:B------:R-:W-:Y:S02]  /*3620*/  ISETP.NE.AND P0, PT, R4, RZ, PT ;  /* 0x000000ff0400720c */ /* 0x000fe40003f05270 */
[----:B------:R-:W-:Y:S01]  /*3630*/  IADD3.X R23, PT, PT, RZ, R15, RZ, P1, !PT ;  /* 0x0000000fff177210 */ /* 0x000fe20000ffe4ff */
[----:B0-----:R-:W-:-:S05]  /*3640*/  IMAD.WIDE.U32 R24, R11, 0x4, R24 ;  /* 0x000000040b187825 */ /* 0x001fca00078e0018 */
[----:B------:R1:W-:Y:S01]  /*3650*/  STG.E desc[UR10][R24.64], R29 ;  /* 0x0000001d18007986 */ /* 0x0003e2000c10190a */
[C---:B--2---:R-:W-:Y:S01]  /*3660*/  LEA R16, R0.reuse, R16, 0x9 ;  /* 0x0000001000107211 */ /* 0x044fe200078e48ff */
[C---:B------:R-:W-:Y:S01]  /*3670*/  IMAD R9, R0.reuse, 0x200, R9 ;  /* 0x0000020000097824 */ /* 0x040fe200078e0209 */
[C---:B------:R-:W-:Y:S01]  /*3680*/  LEA R10, R0.reuse, R10, 0x9 ;  /* 0x0000000a000a7211 */ /* 0x040fe200078e48ff */
[C---:B------:R-:W-:Y:S01]  /*3690*/  IMAD R11, R0.reuse, 0x200, R11 ;  /* 0x00000200000b7824 */ /* 0x040fe200078e020b */
[C---:B------:R-:W-:Y:S02]  /*36a0*/  LEA R8, R0.reuse, R8, 0x9 ;  /* 0x0000000800087211 */ /* 0x040fe400078e48ff */
[C---:B------:R-:W-:Y:S02]  /*36b0*/  LEA R7, R0.reuse, R7, 0x9 ;  /* 0x0000000700077211 */ /* 0x040fe400078e48ff */
[C---:B------:R-:W-:Y:S02]  /*36c0*/  LEA R6, R0.reuse, R6, 0x9 ;  /* 0x0000000600067211 */ /* 0x040fe400078e48ff */
[----:B------:R-:W-:Y:S01]  /*36d0*/  LEA R5, R0, R5, 0x9 ;  /* 0x0000000500057211 */ /* 0x000fe200078e48ff */
[----:B-1----:R-:W-:Y:S06]  /*36e0*/  @P0 BRA `(.L_x_34) ;  /* 0xfffffff400580947 */ /* 0x002fec000383ffff */
.L_x_17:
[----:B------:R-:W-:-:S13]  /*36f0*/  ISETP.NE.AND P0, PT, R17, RZ, PT ;  /* 0x000000ff1100720c */ /* 0x000fda0003f05270 */
[----:B------:R-:W-:Y:S05]  /*3700*/  @!P0 BRA `(.L_x_14) ;  /* 0x0000000800d08947 */ /* 0x000fea0003800000 */
[----:B------:R-:W-:-:S13]  /*3710*/  ISETP.GE.U32.AND P0, PT, R17, 0x4, PT ;  /* 0x000000041100780c */ /* 0x000fda0003f06070 */
[----:B------:R-:W-:Y:S05]  /*3720*/  @!P0 BRA `(.L_x_35) ;  /* 0x0000000400808947 */ /* 0x000fea0003800000 */
[----:B------:R-:W0:Y:S01]  /*3730*/  LDC.64 R8, c[0x0][0x390] ;  /* 0x0000e400ff087b82 */ /* 0x000e220000000a00 */
[----:B------:R-:W-:-:S04]  /*3740*/  IADD3 R4, PT, PT, R22, UR4, RZ ;  /* 0x0000000416047c10 */ /* 0x000fc8000fffe0ff */
[----:B------:R-:W-:-:S05]  /*3750*/  IADD3 R5, PT, PT, R19, R4, RZ ;  /* 0x0000000413057210 */ /* 0x000fca0007ffe0ff */
[----:B0-----:R-:W-:-:S05]  /*3760*/  IMAD.WIDE.U32 R8, R5, 0x4, R8 ;  /* 0x0000000405087825 */ /* 0x001fca00078e0008 */
        /* <DEDUP_REMOVED lines=9> */
[----:B0-----:R-:W-:Y:S06]  /*3800*/  @!P0 BRA `(.L_x_37) ;  /* 0x0000000000108947 */ /* 0x001fec0003800000 */
[----:B------:R-:W-:Y:S02]  /*3810*/  MOV R0, R7 ;  /* 0x0000000700007202 */ /* 0x000fe40000000f00 */
[----:B------:R-:W-:-:S07]  /*3820*/  MOV R24, 0x3840 ;  /* 0x0000384000187802 */ /* 0x000fce0000000f00 */
[----:B------:R-:W-:Y:S05]  /*3830*/  CALL.REL.NOINC `($__internal_1_$__cuda_sm3x_div_rn_noftz_f32_slowpath) ;  /* 0x0000000800ec7944 */ /* 0x000fea0003c00000 */
[----:B------:R-:W-:-:S07]  /*3840*/  MOV R13, R0 ;  /* 0x00000000000d7202 */ /* 0x000fce0000000f00 */
.L_x_37:
[----:B------:R-:W-:Y:S05]  /*3850*/  BSYNC.RECONVERGENT B2 ;  /* 0x0000000000027941 */ /* 0x000fea0003800200 */
.L_x_36:
[----:B------:R-:W0:Y:S01]  /*3860*/  LDC.64 R10, c[0x0][0x390] ;  /* 0x0000e400ff0a7b82 */ /* 0x000e220000000a00 */
[----:B------:R-:W1:Y:S01]  /*3870*/  LDCU UR5, c[0x0][0x3a0] ;  /* 0x00007400ff0577ac */ /* 0x000e620008000800 */
[----:B------:R-:W-:Y:S01]  /*3880*/  IADD3 R0, P0, P1, R19, UR4, R22 ;  /* 0x0000000413007c10 */ /* 0x000fe2000f91e016 */
[----:B------:R2:W-:Y:S01]  /*3890*/  STG.E desc[UR10][R8.64], R13 ;  /* 0x0000000d08007986 */ /* 0x0005e2000c10190a */
[----:B------:R-:W3:Y:S02]  /*38a0*/  LDCU.64 UR6, c[0x0][0x390] ;  /* 0x00007200ff0677ac */ /* 0x000ee40008000a00 */
[----:B------:R-:W-:Y:S01]  /*38b0*/  IADD3.X R7, PT, PT, RZ, RZ, RZ, P0, P1 ;  /* 0x000000ffff077210 */ /* 0x000fe200007e24ff */
[----:B-1----:R-:W-:Y:S01]  /*38c0*/  IMAD R5, R4, UR5, R18 ;  /* 0x0000000504057c24 */ /* 0x002fe2000f8e0212 */
[----:B---3--:R-:W-:-:S03]  /*38d0*/  LEA R6, P0, R0, UR6, 0x2 ;  /* 0x0000000600067c11 */ /* 0x008fc6000f8010ff */
[----:B0-----:R-:W-:Y:S01]  /*38e0*/  IMAD.WIDE.U32 R10, R5, 0x4, R10 ;  /* 0x00000004050a7825 */ /* 0x001fe200078e000a */
[----:B------:R-:W-:-:S04]  /*38f0*/  LEA.HI.X R7, R0, UR7, R7, 0x2, P0 ;  /* 0x0000000700077c11 */ /* 0x000fc800080f1407 */
[----:B------:R2:W-:Y:S04]  /*3900*/  STG.E desc[UR10][R10.64], R13 ;  /* 0x0000000d0a007986 */ /* 0x0005e8000c10190a */
[----:B------:R-:W3:Y:S01]  /*3910*/  LDG.E R17, desc[UR10][R6.64+0x100] ;  /* 0x0001000a06117981 */ /* 0x000ee2000c1e1900 */
[----:B------:R-:W0:Y:S01]  /*3920*/  MUFU.RCP R0, R3 ;  /* 0x0000000300007308 */ /* 0x000e220000001000 */
[----:B------:R-:W-:Y:S01]  /*3930*/  BSSY.RECONVERGENT B2, `(.L_x_38) ;  /* 0x000000d000027945 */ /* 0x000fe20003800200 */
[----:B0-----:R-:W-:-:S04]  /*3940*/  FFMA R5, R0, -R3, 1 ;  /* 0x3f80000000057423 */ /* 0x001fc80000000803 */
[----:B------:R-:W-:Y:S01]  /*3950*/  FFMA R0, R0, R5, R0 ;  /* 0x0000000500007223 */ /* 0x000fe20000000000 */
[----:B------:R-:W-:Y:S01]  /*3960*/  VIADD R5, R4, 0x40 ;  /* 0x0000004004057836 */ /* 0x000fe20000000000 */
[----:B---3--:R-:W0:Y:S02]  /*3970*/  FCHK P0, R17, R3 ;  /* 0x0000000311007302 */ /* 0x008e240000000000 */
[----:B------:R-:W-:-:S04]  /*3980*/  FFMA R2, R0, R17, RZ ;  /* 0x0000001100027223 */ /* 0x000fc800000000ff */
[----:B------:R-:W-:-:S04]  /*3990*/  FFMA R15, R2, -R3, R17 ;  /* 0x80000003020f7223 */ /* 0x000fc80000000011 */
[----:B------:R-:W-:Y:S01]  /*39a0*/  FFMA R15, R0, R15, R2 ;  /* 0x0000000f000f7223 */ /* 0x000fe20000000002 */
[----:B0-2---:R-:W-:Y:S06]  /*39b0*/  @!P0 BRA `(.L_x_39) ;  /* 0x0000000000108947 */ /* 0x005fec0003800000 */
[----:B------:R-:W-:Y:S02]  /*39c0*/  MOV R0, R17 ;  /* 0x0000001100007202 */ /* 0x000fe40000000f00 */
[----:B------:R-:W-:-:S07]  /*39d0*/  MOV R24, 0x39f0 ;  /* 0x000039f000187802 */ /* 0x000fce0000000f00 */
[----:B------:R-:W-:Y:S05]  /*39e0*/  CALL.REL.NOINC `($__internal_1_$__cuda_sm3x_div_rn_noftz_f32_slowpath) ;  /* 0x0000000800807944 */ /* 0x000fea0003c00000 */
[----:B------:R-:W-:-:S07]  /*39f0*/  MOV R15, R0 ;  /* 0x00000000000f7202 */ /* 0x000fce0000000f00 */
.L_x_39:
[----:B------:R-:W-:Y:S05]  /*3a00*/  BSYNC.RECONVERGENT B2 ;  /* 0x0000000000027941 */ /* 0x000fea0003800200 */
.L_x_38:
[----:B------:R-:W0:Y:S01]  /*3a10*/  LDC.64 R8, c[0x0][0x390] ;  /* 0x0000e400ff087b82 */ /* 0x000e220000000a00 */
[----:B------:R-:W1:Y:S01]  /*3a20*/  LDCU UR5, c[0x0][0x3a0] ;  /* 0x00007400ff0577ac */ /* 0x000e620008000800 */
[----:B------:R2:W-:Y:S01]  /*3a30*/  STG.E desc[UR10][R6.64+0x100], R15 ;  /* 0x0001000f06007986 */ /* 0x0005e2000c10190a */
[----:B-1----:R-:W-:-:S04]  /*3a40*/  IMAD R5, R5, UR5, R18 ;  /* 0x0000000505057c24 */ /* 0x002fc8000f8e0212 */
[----:B0-----:R-:W-:-:S05]  /*3a50*/  IMAD.WIDE.U32 R8, R5, 0x4, R8 ;  /* 0x0000000405087825 */ /* 0x001fca00078e0008 */
[----:B------:R2:W-:Y:S04]  /*3a60*/  STG.E desc[UR10][R8.64], R15 ;  /* 0x0000000f08007986 */ /* 0x0005e8000c10190a */
[----:B------:R-:W3:Y:S01]  /*3a70*/  LDG.E R13, desc[UR10][R6.64+0x200] ;  /* 0x0002000a060d7981 */ /* 0x000ee2000c1e1900 */
[----:B------:R-:W0:Y:S01]  /*3a80*/  MUFU.RCP R0, R3 ;  /* 0x0000000300007308 */ /* 0x000e220000001000 */
[----:B------:R-:W-:Y:S01]  /*3a90*/  BSSY.RECONVERGENT B2, `(.L_x_40) ;  /* 0x000000d000027945 */ /* 0x000fe20003800200 */
[----:B0-----:R-:W-:-:S04]  /*3aa0*/  FFMA R5, R0, -R3, 1 ;  /* 0x3f80000000057423 */ /* 0x001fc80000000803 */
[----:B------:R-:W-:Y:S01]  /*3ab0*/  FFMA R0, R0, R5, R0 ;  /* 0x0000000500007223 */ /* 0x000fe20000000000 */
[----:B------:R-:W-:Y:S01]  /*3ac0*/  IADD3 R5, PT, PT, R4, 0x80, RZ ;  /* 0x0000008004057810 */ /* 0x000fe20007ffe0ff */
        /* <DEDUP_REMOVED lines=8> */
[----:B------:R-:W-:-:S07]  /*3b50*/  IMAD.MOV.U32 R11, RZ, RZ, R0 ;  /* 0x000000ffff0b7224 */ /* 0x000fce00078e0000 */
.L_x_41:
[----:B------:R-:W-:Y:S05]  /*3b60*/  BSYNC.RECONVERGENT B2 ;  /* 0x0000000000027941 */ /* 0x000fea0003800200 */
.L_x_40:
        /* <DEDUP_REMOVED lines=20> */
.L_x_43:
[----:B------:R-:W-:Y:S05]  /*3cb0*/  BSYNC.RECONVERGENT B2 ;  /* 0x0000000000027941 */ /* 0x000fea0003800200 */
.L_x_42:
[----:B------:R-:W0:Y:S01]  /*3cc0*/  LDC.64 R8, c[0x0][0x390] ;  /* 0x0000e400ff087b82 */ /* 0x000e220000000a00 */
[----:B------:R-:W1:Y:S01]  /*3cd0*/  LDCU UR5, c[0x0][0x3a0] ;  /* 0x00007400ff0577ac */ /* 0x000e620008000800 */
[----:B------:R2:W-:Y:S01]  /*3ce0*/  STG.E desc[UR10][R6.64+0x300], R0 ;  /* 0x0003000006007986 */ /* 0x0005e2000c10190a */
[----:B------:R-:W-:Y:S01]  /*3cf0*/  UIADD3 UR4, UPT, UPT, UR4, 0x100, URZ ;  /* 0x0000010004047890 */ /* 0x000fe2000fffe0ff */
[----:B-1----:R-:W-:-:S04]  /*3d00*/  IMAD R5, R5, UR5, R18 ;  /* 0x0000000505057c24 */ /* 0x002fc8000f8e0212 */
[----:B0-----:R-:W-:-:S05]  /*3d10*/  IMAD.WIDE.U32 R4, R5, 0x4, R8 ;  /* 0x0000000405047825 */ /* 0x001fca00078e0008 */
[----:B------:R2:W-:Y:S02]  /*3d20*/  STG.E desc[UR10][R4.64], R0 ;  /* 0x0000000004007986 */ /* 0x0005e4000c10190a */
.L_x_35:
[----:B------:R-:W-:-:S13]  /*3d30*/  LOP3.LUT P0, R20, R20, 0x3, RZ, 0xc0, !PT ;  /* 0x0000000314147812 */ /* 0x000fda000780c0ff */
[----:B------:R-:W-:Y:S05]  /*3d40*/  @!P0 BRA `(.L_x_14) ;  /* 0x0000000400408947 */ /* 0x000fea0003800000 */
[----:B------:R-:W-:-:S13]  /*3d50*/  ISETP.NE.AND P0, PT, R20, 0x1, PT ;  /* 0x000000011400780c */ /* 0x000fda0003f05270 */
[----:B------:R-:W-:Y:S05]  /*3d60*/  @!P0 BRA `(.L_x_44) ;  /* 0x0000000000d08947 */ /* 0x000fea0003800000 */
[----:B------:R-:W0:Y:S01]  /*3d70*/  LDC.64 R8, c[0x0][0x390] ;  /* 0x0000e400ff087b82 */ /* 0x000e220000000a00 */
[----:B--2---:R-:W-:-:S04]  /*3d80*/  IADD3 R4, PT, PT, R22, UR4, RZ ;  /* 0x0000000416047c10 */ /* 0x004fc8000fffe0ff */
        /* <DEDUP_REMOVED lines=15> */
[----:B------:R-:W-:-:S07]  /*3e80*/  IMAD.MOV.U32 R13, RZ, RZ, R0 ;  /* 0x000000ffff0d7224 */ /* 0x000fce00078e0000 */
.L_x_46:
[----:B------:R-:W-:Y:S05]  /*3e90*/  BSYNC.RECONVERGENT B2 ;  /* 0x0000000000027941 */ /* 0x000fea0003800200 */
.L_x_45:
        /* <DEDUP_REMOVED lines=25> */
.L_x_48:
[----:B------:R-:W-:Y:S05]  /*4030*/  BSYNC.RECONVERGENT B2 ;  /* 0x0000000000027941 */ /* 0x000fea0003800200 */
.L_x_47:
[----:B------:R-:W0:Y:S01]  /*4040*/  LDC.64 R8, c[0x0][0x390] ;  /* 0x0000e400ff087b82 */ /* 0x000e220000000a00 */
[----:B------:R-:W1:Y:S01]  /*4050*/  LDCU UR5, c[0x0][0x3a0] ;  /* 0x00007400ff0577ac */ /* 0x000e620008000800 */
[----:B------:R3:W-:Y:S01]  /*4060*/  STG.E desc[UR10][R6.64+0x100], R0 ;  /* 0x0001000006007986 */ /* 0x0007e2000c10190a */
[----:B------:R-:W-:Y:S01]  /*4070*/  UIADD3 UR4, UPT, UPT, UR4, 0x80, URZ ;  /* 0x0000008004047890 */ /* 0x000fe2000fffe0ff */
[----:B-1----:R-:W-:-:S04]  /*4080*/  IMAD R5, R5, UR5, R18 ;  /* 0x0000000505057c24 */ /* 0x002fc8000f8e0212 */
[----:B0-----:R-:W-:-:S05]  /*4090*/  IMAD.WIDE.U32 R4, R5, 0x4, R8 ;  /* 0x0000000405047825 */ /* 0x001fca00078e0008 */
[----:B------:R3:W-:Y:S02]  /*40a0*/  STG.E desc[UR10][R4.64], R0 ;  /* 0x0000000004007986 */ /* 0x0007e4000c10190a */
.L_x_44:
[----:B------:R-:W-:-:S13]  /*40b0*/  LOP3.LUT P0, RZ, R21, 0x40, RZ, 0xc0, !PT ;  /* 0x0000004015ff7812 */ /* 0x000fda000780c0ff */
[----:B------:R-:W-:Y:S05]  /*40c0*/  @P0 BRA `(.L_x_14) ;  /* 0x0000000000600947 */ /* 0x000fea0003800000 */
[----:B--23--:R-:W0:Y:S01]  /*40d0*/  LDC.64 R4, c[0x0][0x390] ;  /* 0x0000e400ff047b82 */ /* 0x00ce220000000a00 */
        /* <DEDUP_REMOVED lines=16> */
.L_x_50:
[----:B------:R-:W-:Y:S05]  /*41e0*/  BSYNC.RECONVERGENT B2 ;  /* 0x0000000000027941 */ /* 0x000fea0003800200 */
.L_x_49:
[----:B------:R-:W0:Y:S01]  /*41f0*/  LDC.64 R2, c[0x0][0x390] ;  /* 0x0000e400ff027b82 */ /* 0x000e220000000a00 */
[----:B------:R-:W1:Y:S01]  /*4200*/  LDCU UR5, c[0x0][0x3a0] ;  /* 0x00007400ff0577ac */ /* 0x000e620008000800 */
[----:B------:R4:W-:Y:S01]  /*4210*/  STG.E desc[UR10][R4.64], R0 ;  /* 0x0000000004007986 */ /* 0x0009e2000c10190a */
[----:B-1----:R-:W-:-:S04]  /*4220*/  IMAD R7, R22, UR5, R18 ;  /* 0x0000000516077c24 */ /* 0x002fc8000f8e0212 */
[----:B0-----:R-:W-:-:S05]  /*4230*/  IMAD.WIDE.U32 R2, R7, 0x4, R2 ;  /* 0x0000000407027825 */ /* 0x001fca00078e0002 */
[----:B------:R4:W-:Y:S02]  /*4240*/  STG.E desc[UR10][R2.64], R0 ;  /* 0x0000000002007986 */ /* 0x0009e4000c10190a */
.L_x_14:
[----:B------:R-:W-:Y:S06]  /*4250*/  BAR.SYNC.DEFER_BLOCKING 0x0 ;  /* 0x0000000000007b1d */ /* 0x000fec0000010000 */
[----:B------:R-:W-:Y:S05]  /*4260*/  EXIT ;  /* 0x000000000000794d */ /* 0x000fea0003800000 */
        .weak           $__internal_0_$__cuda_sm20_sqrt_rn_f32_slowpath
        .type           $__internal_0_$__cuda_sm20_sqrt_rn_f32_slowpath,@function
        .size           $__internal_0_$__cuda_sm20_sqrt_rn_f32_slowpath,($__internal_1_$__cuda_sm3x_div_rn_noftz_f32_slowpath - $__internal_0_$__cuda_sm20_sqrt_rn_f32_slowpath)
$__internal_0_$__cuda_sm20_sqrt_rn_f32_slowpath:
[----:B------:R-:W-:-:S13]  /*4270*/  LOP3.LUT P0, RZ, R0, 0x7fffffff, RZ, 0xc0, !PT ;  /* 0x7fffffff00ff7812 */ /* 0x000fda000780c0ff */
[----:B------:R-:W-:Y:S01]  /*4280*/  @!P0 IMAD.MOV.U32 R2, RZ, RZ, R0 ;  /* 0x000000ffff028224 */ /* 0x000fe200078e0000 */
[----:B------:R-:W-:Y:S06]  /*4290*/  @!P0 BRA `(.L_x_51) ;  /* 0x0000000000448947 */ /* 0x000fec0003800000 */
[----:B------:R-:W-:-:S13]  /*42a0*/  FSETP.GEU.FTZ.AND P0, PT, R0, RZ, PT ;  /* 0x000000ff0000720b */ /* 0x000fda0003f1e000 */
[----:B------:R-:W-:Y:S01]  /*42b0*/  @!P0 MOV R2, 0x7fffffff ;  /* 0x7fffffff00028802 */ /* 0x000fe20000000f00 */
[----:B------:R-:W-:Y:S06]  /*42c0*/  @!P0 BRA `(.L_x_51) ;  /* 0x0000000000388947 */ /* 0x000fec0003800000 */
[----:B------:R-:W-:-:S13]  /*42d0*/  FSETP.GTU.FTZ.AND P0, PT, |R0|, +INF , PT ;  /* 0x7f8000000000780b */ /* 0x000fda0003f1c200 */
[----:B------:R-:W-:Y:S01]  /*42e0*/  @P0 FADD.FTZ R2, R0, 1 ;  /* 0x3f80000000020421 */ /* 0x000fe20000010000 */
[----:B------:R-:W-:Y:S06]  /*42f0*/  @P0 BRA `(.L_x_51) ;  /* 0x00000000002c0947 */ /* 0x000fec0003800000 */
[----:B------:R-:W-:-:S13]  /*4300*/  FSETP.NEU.FTZ.AND P0, PT, |R0|, +INF , PT ;  /* 0x7f8000000000780b */ /* 0x000fda0003f1d200 */
[----:B------:R-:W-:Y:S01]  /*4310*/  @!P0 MOV R2, R0 ;  /* 0x0000000000028202 */ /* 0x000fe20000000f00 */
[----:B------:R-:W-:Y:S06]  /*4320*/  @!P0 BRA `(.L_x_51) ;  /* 0x0000000000208947 */ /* 0x000fec0003800000 */
[----:B------:R-:W-:-:S04]  /*4330*/  FFMA R0, R0, 1.84467440737095516160e+19, RZ ;  /* 0x5f80000000007823 */ /* 0x000fc800000000ff */
[----:B------:R-:W0:Y:S02]  /*4340*/  MUFU.RSQ R3, R0 ;  /* 0x0000000000037308 */ /* 0x000e240000001400 */
[----:B0-----:R-:W-:Y:S01]  /*4350*/  FMUL.FTZ R5, R0, R3 ;  /* 0x0000000300057220 */ /* 0x001fe20000410000 */
[----:B------:R-:W-:-:S03]  /*4360*/  FMUL.FTZ R3, R3, 0.5 ;  /* 0x3f00000003037820 */ /* 0x000fc60000410000 */
[----:B------:R-:W-:-:S04]  /*4370*/  FADD.FTZ R2, -R5, -RZ ;  /* 0x800000ff05027221 */ /* 0x000fc80000010100 */
[----:B------:R-:W-:-:S04]  /*4380*/  FFMA R2, R5, R2, R0 ;  /* 0x0000000205027223 */ /* 0x000fc80000000000 */
[----:B------:R-:W-:-:S04]  /*4390*/  FFMA R2, R2, R3, R5 ;  /* 0x0000000302027223 */ /* 0x000fc80000000005 */
[----:B------:R-:W-:-:S07]  /*43a0*/  FMUL.FTZ R2, R2, 2.3283064365386962891e-10 ;  /* 0x2f80000002027820 */ /* 0x000fce0000410000 */
.L_x_51:
[----:B------:R-:W-:Y:S01]  /*43b0*/  HFMA2 R3, -RZ, RZ, 0, 0 ;  /* 0x00000000ff037431 */ /* 0x000fe200000001ff */
[----:B------:R-:W-:Y:S02]  /*43c0*/  MOV R0, R2 ;  /* 0x0000000200007202 */ /* 0x000fe40000000f00 */
[----:B------:R-:W-:-:S04]  /*43d0*/  MOV R2, R4 ;  /* 0x0000000400027202 */ /* 0x000fc80000000f00 */
[----:B------:R-:W-:Y:S05]  /*43e0*/  RET.REL.NODEC R2 `(_Z10myppkernelPfS_S_iii) ;  /* 0xffffffbc02047950 */ /* 0x000fea0003c3ffff */
        .weak           $__internal_1_$__cuda_sm3x_div_rn_noftz_f32_slowpath
        .type           $__internal_1_$__cuda_sm3x_div_rn_noftz_f32_slowpath,@function
        .size           $__internal_1_$__cuda_sm3x_div_rn_noftz_f32_slowpath,(.L_x_70 - $__internal_1_$__cuda_sm3x_div_rn_noftz_f32_slowpath)
$__internal_1_$__cuda_sm3x_div_rn_noftz_f32_slowpath:
[----:B------:R-:W-:Y:S01]  /*43f0*/  SHF.R.U32.HI R2, RZ, 0x17, R3 ;  /* 0x00000017ff027819 */ /* 0x000fe20000011603 */
[----:B------:R-:W-:Y:S01]  /*4400*/  BSSY.RECONVERGENT B0, `(.L_x_52) ;  /* 0x0000064000007945 */ /* 0x000fe20003800200 */
[----:B------:R-:W-:Y:S02]  /*4410*/  SHF.R.U32.HI R25, RZ, 0x17, R0 ;  /* 0x00000017ff197819 */ /* 0x000fe40000011600 */
[----:B------:R-:W-:Y:S02]  /*4420*/  LOP3.LUT R2, R2, 0xff, RZ, 0xc0, !PT ;  /* 0x000000ff02027812 */ /* 0x000fe400078ec0ff */
[----:B------:R-:W-:Y:S02]  /*4430*/  LOP3.LUT R25, R25, 0xff, RZ, 0xc0, !PT ;  /* 0x000000ff19197812 */ /* 0x000fe400078ec0ff */
[----:B------:R-:W-:Y:S01]  /*4440*/  MOV R27, R3 ;  /* 0x00000003001b7202 */ /* 0x000fe20000000f00 */
[----:B------:R-:W-:Y:S01]  /*4450*/  VIADD R26, R2, 0xffffffff ;  /* 0xffffffff021a7836 */ /* 0x000fe20000000000 */
[----:B------:R-:W-:-:S04]  /*4460*/  IADD3 R23, PT, PT, R25, -0x1, RZ ;  /* 0xffffffff19177810 */ /* 0x000fc80007ffe0ff */
[----:B------:R-:W-:-:S04]  /*4470*/  ISETP.GT.U32.AND P0, PT, R26, 0xfd, PT ;  /* 0x000000fd1a00780c */ /* 0x000fc80003f04070 */
[----:B------:R-:W-:-:S13]  /*4480*/  ISETP.GT.U32.OR P0, PT, R23, 0xfd, P0 ;  /* 0x000000fd1700780c */ /* 0x000fda0000704470 */
[----:B------:R-:W-:Y:S01]  /*4490*/  @!P0 MOV R23, RZ ;  /* 0x000000ff00178202 */ /* 0x000fe20000000f00 */
[----:B------:R-:W-:Y:S06]  /*44a0*/  @!P0 BRA `(.L_x_53) ;  /* 0x0000000000608947 */ /* 0x000fec0003800000 */
[----:B------:R-:W-:Y:S02]  /*44b0*/  FSETP.GTU.FTZ.AND P0, PT, |R0|, +INF , PT ;  /* 0x7f8000000000780b */ /* 0x000fe40003f1c200 */
[----:B------:R-:W-:-:S04]  /*44c0*/  FSETP.GTU.FTZ.AND P1, PT, |R3|, +INF , PT ;  /* 0x7f8000000300780b */ /* 0x000fc80003f3c200 */
[----:B------:R-:W-:-:S13]  /*44d0*/  PLOP3.LUT P0, PT, P0, P1, PT, 0xf8, 0x8f ;  /* 0x00000000008f781c */ /* 0x000fda0000703f70 */
[----:B------:R-:W-:Y:S05]  /*44e0*/  @P0 BRA `(.L_x_54) ;  /* 0x0000000400500947 */ /* 0x000fea0003800000 */
[----:B------:R-:W-:-:S13]  /*44f0*/  LOP3.LUT P0, RZ, R27, 0x7fffffff, R0, 0xc8, !PT ;  /* 0x7fffffff1bff7812 */ /* 0x000fda000780c800 */
[----:B------:R-:W-:Y:S05]  /*4500*/  @!P0 BRA `(.L_x_55) ;  /* 0x0000000400408947 */ /* 0x000fea0003800000 */
[C---:B------:R-:W-:Y:S02]  /*4510*/  FSETP.NEU.FTZ.AND P0, PT, |R0|.reuse, +INF , PT ;  /* 0x7f8000000000780b */ /* 0x040fe40003f1d200 */
[----:B------:R-:W-:Y:S02]  /*4520*/  FSETP.NEU.FTZ.AND P2, PT, |R3|, +INF , PT ;  /* 0x7f8000000300780b */ /* 0x000fe40003f5d200 */
[----:B------:R-:W-:-:S11]  /*4530*/  FSETP.NEU.FTZ.AND P1, PT, |R0|, +INF , PT ;  /* 0x7f8000000000780b */ /* 0x000fd60003f3d200 */
[----:B------:R-:W-:Y:S05]  /*4540*/  @!P2 BRA !P0, `(.L_x_55) ;  /* 0x000000040030a947 */ /* 0x000fea0004000000 */
[----:B------:R-:W-:-:S04]  /*4550*/  LOP3.LUT P0, RZ, R0, 0x7fffffff, RZ, 0xc0, !PT ;  /* 0x7fffffff00ff7812 */ /* 0x000fc8000780c0ff */
[----:B------:R-:W-:-:S13]  /*4560*/  PLOP3.LUT P0, PT, P2, P0, PT, 0x2f, 0xf2 ;  /* 0x0000000000f2781c */ /* 0x000fda0001700577 */
[----:B------:R-:W-:Y:S05]  /*4570*/  @P0 BRA `(.L_x_56) ;  /* 0x00000004001c0947 */ /* 0x000fea0003800000 */
[----:B------:R-:W-:-:S04]  /*4580*/  LOP3.LUT P0, RZ, R27, 0x7fffffff, RZ, 0xc0, !PT ;  /* 0x7fffffff1bff7812 */ /* 0x000fc8000780c0ff */
[----:B------:R-:W-:-:S13]  /*4590*/  PLOP3.LUT P0, PT, P1, P0, PT, 0x2f, 0xf2 ;  /* 0x0000000000f2781c */ /* 0x000fda0000f00577 */
[----:B------:R-:W-:Y:S05]  /*45a0*/  @P0 BRA `(.L_x_57) ;  /* 0x0000000400040947 */ /* 0x000fea0003800000 */
[----:B------:R-:W-:Y:S02]  /*45b0*/  IADD3 R23, PT, PT, R25, -0x1, RZ ;  /* 0xffffffff19177810 */ /* 0x000fe40007ffe0ff */
[----:B------:R-:W-:Y:S02]  /*45c0*/  ISETP.GE.AND P1, PT, R26, RZ, PT ;  /* 0x000000ff1a00720c */ /* 0x000fe40003f26270 */
[----:B------:R-:W-:-:S11]  /*45d0*/  ISETP.GE.AND P0, PT, R23, RZ, PT ;  /* 0x000000ff1700720c */ /* 0x000fd60003f06270 */
[----:B------:R-:W-:Y:S02]  /*45e0*/  @!P1 FFMA R27, R3, 1.84467440737095516160e+19, RZ ;  /* 0x5f800000031b9823 */ /* 0x000fe400000000ff */
[----:B------:R-:W-:Y:S01]  /*45f0*/  @P0 MOV R23, RZ ;  /* 0x000000ff00170202 */ /* 0x000fe20000000f00 */
[----:B------:R-:W-:Y:S02]  /*4600*/  @!P0 IMAD.MOV.U32 R23, RZ, RZ, -0x40 ;  /* 0xffffffc0ff178424 */ /* 0x000fe400078e00ff */
[----:B------:R-:W-:-:S03]  /*4610*/  @!P0 FFMA R0, R0, 1.84467440737095516160e+19, RZ ;  /* 0x5f80000000008823 */ /* 0x000fc600000000ff */
[----:B------:R-:W-:-:S07]  /*4620*/  @!P1 IADD3 R23, PT, PT, R23, 0x40, RZ ;  /* 0x0000004017179810 */ /* 0x000fce0007ffe0ff */
.L_x_53:
[----:B------:R-:W-:Y:S01]  /*4630*/  LEA R28, R2, 0xc0800000, 0x17 ;  /* 0xc0800000021c7811 */ /* 0x000fe200078eb8ff */
[----:B------:R-:W-:Y:S03]  /*4640*/  BSSY.RECONVERGENT B1, `(.L_x_58) ;  /* 0x0000036000017945 */ /* 0x000fe60003800200 */
[----:B------:R-:W-:Y:S02]  /*4650*/  IADD3 R28, PT, PT, -R28, R27, RZ ;  /* 0x0000001b1c1c7210 */ /* 0x000fe40007ffe1ff */
[----:B------:R-:W-:Y:S02]  /*4660*/  IADD3 R27, PT, PT, R25, -0x7f, RZ ;  /* 0xffffff81191b7810 */ /* 0x000fe40007ffe0ff */
[----:B------:R-:W0:Y:S01]  /*4670*/  MUFU.RCP R26, R28 ;  /* 0x0000001c001a7308 */ /* 0x000e220000001000 */
[----:B------:R-:W-:Y:S01]  /*4680*/  FADD.FTZ R25, -R28, -RZ ;  /* 0x800000ff1c197221 */ /* 0x000fe20000010100 */
[C---:B------:R-:W-:Y:S01]  /*4690*/  IADD3 R2, PT, PT, R27.reuse, 0x7f, -R2 ;  /* 0x0000007f1b027810 */ /* 0x040fe20007ffe802 */
[----:B------:R-:W-:-:S03]  /*46a0*/  IMAD R0, R27, -0x800000, R0 ;  /* 0xff8000001b007824 */ /* 0x000fc600078e0200 */
[----:B------:R-:W-:Y:S01]  /*46b0*/  IADD3 R23, PT, PT, R2, R23, RZ ;  /* 0x0000001702177210 */ /* 0x000fe20007ffe0ff */
[----:B0-----:R-:W-:-:S04]  /*46c0*/  FFMA R27, R26, R25, 1 ;  /* 0x3f8000001a1b7423 */ /* 0x001fc80000000019 */
[----:B------:R-:W-:-:S04]  /*46d0*/  FFMA R27, R26, R27, R26 ;  /* 0x0000001b1a1b7223 */ /* 0x000fc8000000001a */
[----:B------:R-:W-:-:S04]  /*46e0*/  FFMA R26, R0, R27, RZ ;  /* 0x0000001b001a7223 */ /* 0x000fc800000000ff */
[----:B------:R-:W-:-:S04]  /*46f0*/  FFMA R2, R25, R26, R0 ;  /* 0x0000001a19027223 */ /* 0x000fc80000000000 */
[----:B------:R-:W-:-:S04]  /*4700*/  FFMA R2, R27, R2, R26 ;  /* 0x000000021b027223 */ /* 0x000fc8000000001a */
[----:B------:R-:W-:-:S04]  /*4710*/  FFMA R29, R25, R2, R0 ;  /* 0x00000002191d7223 */ /* 0x000fc80000000000 */
[----:B------:R-:W-:-:S05]  /*4720*/  FFMA R0, R27, R29, R2 ;  /* 0x0000001d1b007223 */ /* 0x000fca0000000002 */
[----:B------:R-:W-:-:S04]  /*4730*/  SHF.R.U32.HI R26, RZ, 0x17, R0 ;  /* 0x00000017ff1a7819 */ /* 0x000fc80000011600 */
[----:B------:R-:W-:-:S04]  /*4740*/  LOP3.LUT R26, R26, 0xff, RZ, 0xc0, !PT ;  /* 0x000000ff1a1a7812 */ /* 0x000fc800078ec0ff */
[----:B------:R-:W-:-:S05]  /*4750*/  IADD3 R25, PT, PT, R26, R23, RZ ;  /* 0x000000171a197210 */ /* 0x000fca0007ffe0ff */
[----:B------:R-:W-:-:S05]  /*4760*/  VIADD R26, R25, 0xffffffff ;  /* 0xffffffff191a7836 */ /* 0x000fca0000000000 */
[----:B------:R-:W-:-:S13]  /*4770*/  ISETP.GE.U32.AND P0, PT, R26, 0xfe, PT ;  /* 0x000000fe1a00780c */ /* 0x000fda0003f06070 */
[----:B------:R-:W-:Y:S05]  /*4780*/  @!P0 BRA `(.L_x_59) ;  /* 0x0000000000808947 */ /* 0x000fea0003800000 */
[----:B------:R-:W-:-:S13]  /*4790*/  ISETP.GT.AND P0, PT, R25, 0xfe, PT ;  /* 0x000000fe1900780c */ /* 0x000fda0003f04270 */
[----:B------:R-:W-:Y:S05]  /*47a0*/  @P0 BRA `(.L_x_60) ;  /* 0x00000000006c0947 */ /* 0x000fea0003800000 */
[----:B------:R-:W-:-:S13]  /*47b0*/  ISETP.GE.AND P0, PT, R25, 0x1, PT ;  /* 0x000000011900780c */ /* 0x000fda0003f06270 */
[----:B------:R-:W-:Y:S05]  /*47c0*/  @P0 BRA `(.L_x_61) ;  /* 0x0000000000740947 */ /* 0x000fea0003800000 */
[----:B------:R-:W-:Y:S02]  /*47d0*/  ISETP.GE.AND P0, PT, R25, -0x18, PT ;  /* 0xffffffe81900780c */ /* 0x000fe40003f06270 */
[----:B------:R-:W-:-:S11]  /*47e0*/  LOP3.LUT R0, R0, 0x80000000, RZ, 0xc0, !PT ;  /* 0x8000000000007812 */ /* 0x000fd600078ec0ff */
[----:B------:R-:W-:Y:S05]  /*47f0*/  @!P0 BRA `(.L_x_61) ;  /* 0x0000000000688947 */ /* 0x000fea0003800000 */
[CCC-:B------:R-:W-:Y:S01]  /*4800*/  FFMA.RP R23, R27.reuse, R29.reuse, R2.reuse ;  /* 0x0000001d1b177223 */ /* 0x1c0fe20000008002 */
[CCC-:B------:R-:W-:Y:S01]  /*4810*/  FFMA.RM R26, R27.reuse, R29.reuse, R2.reuse ;  /* 0x0000001d1b1a7223 */ /* 0x1c0fe20000004002 */
[----:B------:R-:W-:Y:S01]  /*4820*/  FFMA.RZ R2, R27, R29, R2 ;  /* 0x0000001d1b027223 */ /* 0x000fe2000000c002 */
[C---:B------:R-:W-:Y:S02]  /*4830*/  ISETP.NE.AND P2, PT, R25.reuse, RZ, PT ;  /* 0x000000ff1900720c */ /* 0x040fe40003f45270 */
[----:B------:R-:W-:Y:S02]  /*4840*/  ISETP.NE.AND P1, PT, R25, RZ, PT ;  /* 0x000000ff1900720c */ /* 0x000fe40003f25270 */
[----:B------:R-:W-:Y:S02]  /*4850*/  LOP3.LUT R2, R2, 0x7fffff, RZ, 0xc0, !PT ;  /* 0x007fffff02027812 */ /* 0x000fe400078ec0ff */
[----:B------:R-:W-:Y:S02]  /*4860*/  FSETP.NEU.FTZ.AND P0, PT, R23, R26, PT ;  /* 0x0000001a1700720b */ /* 0x000fe40003f1d000 */
[----:B------:R-:W-:-:S02]  /*4870*/  IADD3 R23, PT, PT, R25, 0x20, RZ ;  /* 0x0000002019177810 */ /* 0x000fc40007ffe0ff */
[----:B------:R-:W-:Y:S02]  /*4880*/  LOP3.LUT R2, R2, 0x800000, RZ, 0xfc, !PT ;  /* 0x0080000002027812 */ /* 0x000fe400078efcff */
[----:B------:R-:W-:Y:S02]  /*4890*/  IADD3 R25, PT, PT, -R25, RZ, RZ ;  /* 0x000000ff19197210 */ /* 0x000fe40007ffe1ff */
[----:B------:R-:W-:Y:S02]  /*48a0*/  SHF.L.U32 R23, R2, R23, RZ ;  /* 0x0000001702177219 */ /* 0x000fe400000006ff */
[----:B------:R-:W-:Y:S02]  /*48b0*/  SEL R25, R25, RZ, P2 ;  /* 0x000000ff19197207 */ /* 0x000fe40001000000 */
[----:B------:R-:W-:Y:S02]  /*48c0*/  ISETP.NE.AND P1, PT, R23, RZ, P1 ;  /* 0x000000ff1700720c */ /* 0x000fe40000f25270 */
[----:B------:R-:W-:-:S02]  /*48d0*/  SHF.R.U32.HI R25, RZ, R25, R2 ;  /* 0x00000019ff197219 */ /* 0x000fc40000011602 */
[----:B------:R-:W-:Y:S02]  /*48e0*/  PLOP3.LUT P0, PT, P0, P1, PT, 0xf8, 0x8f ;  /* 0x00000000008f781c */ /* 0x000fe40000703f70 */
[----:B------:R-:W-:Y:S02]  /*48f0*/  SHF.R.U32.HI R23, RZ, 0x1, R25 ;  /* 0x00000001ff177819 */ /* 0x000fe40000011619 */
[----:B------:R-:W-:-:S04]  /*4900*/  SEL R2, RZ, 0x1, !P0 ;  /* 0x00000001ff027807 */ /* 0x000fc80004000000 */
[----:B------:R-:W-:-:S04]  /*4910*/  LOP3.LUT R2, R2, 0x1, R23, 0xf8, !PT ;  /* 0x0000000102027812 */ /* 0x000fc800078ef817 */
[----:B------:R-:W-:-:S04]  /*4920*/  LOP3.LUT R2, R2, R25, RZ, 0xc0, !PT ;  /* 0x0000001902027212 */ /* 0x000fc800078ec0ff */
[----:B------:R-:W-:-:S04]  /*4930*/  IADD3 R23, PT, PT, R23, R2, RZ ;  /* 0x0000000217177210 */ /* 0x000fc80007ffe0ff */
[----:B------:R-:W-:Y:S01]  /*4940*/  LOP3.LUT R0, R23, R0, RZ, 0xfc, !PT ;  /* 0x0000000017007212 */ /* 0x000fe200078efcff */
[----:B------:R-:W-:Y:S06]  /*4950*/  BRA `(.L_x_61) ;  /* 0x0000000000107947 */ /* 0x000fec0003800000 */
.L_x_60:
[----:B------:R-:W-:-:S04]  /*4960*/  LOP3.LUT R0, R0, 0x80000000, RZ, 0xc0, !PT ;  /* 0x8000000000007812 */ /* 0x000fc800078ec0ff */
[----:B------:R-:W-:Y:S01]  /*4970*/  LOP3.LUT R0, R0, 0x7f800000, RZ, 0xfc, !PT ;  /* 0x7f80000000007812 */ /* 0x000fe200078efcff */
[----:B------:R-:W-:Y:S06]  /*4980*/  BRA `(.L_x_61) ;  /* 0x0000000000047947 */ /* 0x000fec0003800000 */
.L_x_59:
[----:B------:R-:W-:-:S07]  /*4990*/  LEA R0, R23, R0, 0x17 ;  /* 0x0000000017007211 */ /* 0x000fce00078eb8ff */
.L_x_61:
[----:B------:R-:W-:Y:S05]  /*49a0*/  BSYNC.RECONVERGENT B1 ;  /* 0x0000000000017941 */ /* 0x000fea0003800200 */
.L_x_58:
[----:B------:R-:W-:Y:S05]  /*49b0*/  BRA `(.L_x_62) ;  /* 0x0000000000207947 */ /* 0x000fea0003800000 */
.L_x_57:
[----:B------:R-:W-:-:S04]  /*49c0*/  LOP3.LUT R0, R27, 0x80000000, R0, 0x48, !PT ;  /* 0x800000001b007812 */ /* 0x000fc800078e4800 */
[----:B------:R-:W-:Y:S01]  /*49d0*/  LOP3.LUT R0, R0, 0x7f800000, RZ, 0xfc, !PT ;  /* 0x7f80000000007812 */ /* 0x000fe200078efcff */
[----:B------:R-:W-:Y:S06]  /*49e0*/  BRA `(.L_x_62) ;  /* 0x0000000000147947 */ /* 0x000fec0003800000 */
.L_x_56:
[----:B------:R-:W-:Y:S01]  /*49f0*/  LOP3.LUT R0, R27, 0x80000000, R0, 0x48, !PT ;  /* 0x800000001b007812 */ /* 0x000fe200078e4800 */
[----:B------:R-:W-:Y:S06]  /*4a00*/  BRA `(.L_x_62) ;  /* 0x00000000000c7947 */ /* 0x000fec0003800000 */
.L_x_55:
[----:B------:R-:W0:Y:S01]  /*4a10*/  MUFU.RSQ R0, -QNAN ;  /* 0xffc0000000007908 */ /* 0x000e220000001400 */
[----:B------:R-:W-:Y:S05]  /*4a20*/  BRA `(.L_x_62) ;  /* 0x0000000000047947 */ /* 0x000fea0003800000 */
.L_x_54:
[----:B------:R-:W-:-:S07]  /*4a30*/  FADD.FTZ R0, R0, R3 ;  /* 0x0000000300007221 */ /* 0x000fce0000010000 */
.L_x_62:
[----:B------:R-:W-:Y:S05]  /*4a40*/  BSYNC.RECONVERGENT B0 ;  /* 0x0000000000007941 */ /* 0x000fea0003800200 */
.L_x_52:
[----:B------:R-:W-:-:S04]  /*4a50*/  HFMA2 R25, -RZ, RZ, 0, 0 ;  /* 0x00000000ff197431 */ /* 0x000fc800000001ff */
[----:B0-----:R-:W-:Y:S05]  /*4a60*/  RET.REL.NODEC R24 `(_Z10myppkernelPfS_S_iii) ;  /* 0xffffffb418647950 */ /* 0x001fea0003c3ffff */
.L_x_63:
[----:B------:R-:W-:-:S00]  /*4a70*/  BRA `(.L_x_63) ;  /* 0xfffffffc00fc7947 */ /* 0x000fc0000383ffff */
[----:B------:R-:W-:-:S00]  /*4a80*/  NOP ;  /* 0x0000000000007918 */ /* 0x000fc00000000000 */
[----:B------:R-:W-:-:S00]  /*4a90*/  NOP ;  /* 0x0000000000007918 */ /* 0x000fc00000000000 */
[----:B------:R-:W-:-:S00]  /*4aa0*/  NOP ;  /* 0x0000000000007918 */ /* 0x000fc00000000000 */
[----:B------:R-:W-:-:S00]  /*4ab0*/  NOP ;  /* 0x0000000000007918 */ /* 0x000fc00000000000 */
[----:B------:R-:W-:-:S00]  /*4ac0*/  NOP ;  /* 0x0000000000007918 */ /* 0x000fc00000000000 */
[----:B------:R-:W-:-:S00]  /*4ad0*/  NOP ;  /* 0x0000000000007918 */ /* 0x000fc00000000000 */
[----:B------:R-:W-:-:S00]  /*4ae0*/  NOP ;  /* 0x0000000000007918 */ /* 0x000fc00000000000 */
[----:B------:R-:W-:-:S00]  /*4af0*/  NOP ;  /* 0x0000000000007918 */ /* 0x000fc00000000000 */
.L_x_70:


//--------------------- .text._Z8mykernelPfPKfiii --------------------------
	.section	.text._Z8mykernelPfPKfiii,"ax",@progbits
	.align	128
        .global         _Z8mykernelPfPKfiii
        .type           _Z8mykernelPfPKfiii,@function
        .size           _Z8mykernelPfPKfiii,(.L_x_72 - _Z8mykernelPfPKfiii)
        .other          _Z8mykernelPfPKfiii,@"STO_CUDA_ENTRY STV_DEFAULT"
_Z8mykernelPfPKfiii:
.text._Z8mykernelPfPKfiii:
[----:B------:R-:W-:Y:S01]  /*0000*/  LDC R1, c[0x0][0x37c] ;  /* 0x0000df00ff017b82 */ /* 0x000fe20000000800 */
[----:B------:R-:W0:Y:S07]  /*0010*/  S2R R0, SR_TID.Y ;  /* 0x0000000000007919 */ /* 0x000e2e0000002200 */
[----:B------:R-:W1:Y:S01]  /*0020*/  S2UR UR4, SR_CTAID.X ;  /* 0x00000000000479c3 */ /* 0x000e620000002500 */
[----:B------:R-:W1:Y:S01]  /*0030*/  LDCU UR5, c[0x0][0x360] ;  /* 0x00006c00ff0577ac */ /* 0x000e620008000800 */
[----:B------:R-:W2:Y:S01]  /*0040*/  S2R R29, SR_TID.X ;  /* 0x00000000001d7919 */ /* 0x000ea20000002100 */
[----:B------:R-:W3:Y:S05]  /*0050*/  LDCU UR8, c[0x0][0x394] ;  /* 0x00007280ff0877ac */ /* 0x000eea0008000800 */
[----:B------:R-:W0:Y:S08]  /*0060*/  S2UR UR6, SR_CTAID.Y ;  /* 0x00000000000679c3 */ /* 0x000e300000002600 */
[----:B------:R-:W0:Y:S01]  /*0070*/  LDC R3, c[0x0][0x364] ;  /* 0x0000d900ff037b82 */ /* 0x000e220000000800 */
[----:B-1----:R-:W-:Y:S01]  /*0080*/  UIMAD UR4, UR4, UR5, URZ ;  /* 0x00000005040472a4 */ /* 0x002fe2000f8e02ff */
[----:B0-----:R-:W-:-:S05]  /*0090*/  IMAD R0, R3, UR6, R0 ;  /* 0x0000000603007c24 */ /* 0x001fca000f8e0200 */
[----:B--2---:R-:W-:-:S04]  /*00a0*/  IADD3 R3, PT, PT, R29, UR4, RZ ;  /* 0x000000041d037c10 */ /* 0x004fc8000fffe0ff */
[----:B------:R-:W-:-:S04]  /*00b0*/  VIMNMX R2, PT, PT, R3, R0, !PT ;  /* 0x0000000003027248 */ /* 0x000fc80007fe0100 */
[----:B---3--:R-:W-:-:S04]  /*00c0*/  ISETP.GE.AND P0, PT, R2, UR8, PT ;  /* 0x0000000802007c0c */ /* 0x008fc8000bf06270 */
[----:B------:R-:W-:-:S13]  /*00d0*/  ISETP.GT.OR P0, PT, R0, R3, P0 ;  /* 0x000000030000720c */ /* 0x000fda0000704670 */
[----:B------:R-:W-:Y:S05]  /*00e0*/  @P0 EXIT ;  /* 0x000000000000094d */ /* 0x000fea0003800000 */
[----:B------:R-:W0:Y:S01]  /*00f0*/  LDC R2, c[0x0][0x390] ;  /* 0x0000e400ff027b82 */ /* 0x000e220000000800 */
[----:B------:R-:W1:Y:S01]  /*0100*/  LDCU.64 UR6, c[0x0][0x358] ;  /* 0x00006b00ff0677ac */ /* 0x000e620008000a00 */
[----:B------:R-:W-:Y:S01]  /*0110*/  HFMA2 R22, -RZ, RZ, 0, 0 ;  /* 0x00000000ff167431 */ /* 0x000fe200000001ff */
[----:B0-----:R-:W-:-:S13]  /*0120*/  ISETP.GE.AND P0, PT, R2, 0x1, PT ;  /* 0x000000010200780c */ /* 0x001fda0003f06270 */
[----:B-1----:R-:W-:Y:S05]  /*0130*/  @!P0 BRA `(.L_x_64) ;  /* 0x0000000800188947 */ /* 0x002fea0003800000 */
[----:B------:R-:W-:Y:S01]  /*0140*/  ISETP.GE.U32.AND P1, PT, R2, 0x8, PT ;  /* 0x000000080200780c */ /* 0x000fe20003f26070 */
[----:B------:R-:W-:Y:S01]  /*0150*/  IMAD R6, R0, R2, RZ ;  /* 0x0000000200067224 */ /* 0x000fe200078e02ff */
[----:B------:R-:W-:Y:S02]  /*0160*/  LOP3.LUT R4, R2, 0x7, RZ, 0xc0, !PT ;  /* 0x0000000702047812 */ /* 0x000fe400078ec0ff */
[----:B------:R-:W-:Y:S02]  /*0170*/  MOV R22, RZ ;  /* 0x000000ff00167202 */ /* 0x000fe40000000f00 */
[----:B------:R-:W-:Y:S02]  /*0180*/  ISETP.NE.AND P0, PT, R4, RZ, PT ;  /* 0x000000ff0400720c */ /* 0x000fe40003f05270 */
[----:B------:R-:W-:-:S05]  /*0190*/  MOV R7, RZ ;  /* 0x000000ff00077202 */ /* 0x000fca0000000f00 */
[----:B------:R-:W-:Y:S06]  /*01a0*/  @!P1 BRA `(.L_x_65) ;  /* 0x0000000000f89947 */ /* 0x000fec0003800000 */
[----:B------:R-:W0:Y:S01]  /*01b0*/  LDC.64 R12, c[0x0][0x388] ;  /* 0x0000e200ff0c7b82 */ /* 0x000e220000000a00 */
[C---:B------:R-:W-:Y:S01]  /*01c0*/  LOP3.LUT R7, R2.reuse, 0x7ffffff8, RZ, 0xc0, !PT ;  /* 0x7ffffff802077812 */ /* 0x040fe200078ec0ff */
[C---:B------:R-:W-:Y:S01]  /*01d0*/  IMAD R10, R2.reuse, 0x7, R3 ;  /* 0x00000007020a7824 */ /* 0x040fe200078e0203 */
[C---:B------:R-:W-:Y:S01]  /*01e0*/  IADD3 R29, PT, PT, R2.reuse, UR4, R29 ;  /* 0x00000004021d7c10 */ /* 0x040fe2000fffe01d */
[C-C-:B------:R-:W-:Y:S01]  /*01f0*/  IMAD R11, R2.reuse, 0x5, R3.reuse ;  /* 0x00000005020b7824 */ /* 0x140fe200078e0203 */
[CC--:B------:R-:W-:Y:S01]  /*0200*/  LEA R23, R2.reuse, R3.reuse, 0x2 ;  /* 0x0000000302177211 */ /* 0x0c0fe200078e10ff */
[C-C-:B------:R-:W-:Y:S01]  /*0210*/  IMAD R25, R2.reuse, 0x3, R3.reuse ;  /* 0x0000000302197824 */ /* 0x140fe200078e0203 */
[----:B------:R-:W-:Y:S01]  /*0220*/  LEA R27, R2, R3, 0x1 ;  /* 0x00000003021b7211 */ /* 0x000fe200078e08ff */
[----:B------:R-:W-:Y:S01]  /*0230*/  IMAD.MOV.U32 R5, RZ, RZ, R3 ;  /* 0x000000ffff057224 */ /* 0x000fe200078e0003 */
[----:B------:R-:W-:Y:S01]  /*0240*/  MOV R22, RZ ;  /* 0x000000ff00167202 */ /* 0x000fe20000000f00 */
[----:B0-----:R-:W-:-:S03]  /*0250*/  IMAD.WIDE.U32 R8, R6, 0x4, R12 ;  /* 0x0000000406087825 */ /* 0x001fc600078e000c */
[----:B------:R-:W-:Y:S02]  /*0260*/  IADD3 R24, P1, PT, R8, 0x10, RZ ;  /* 0x0000001008187810 */ /* 0x000fe40007f3e0ff */
[----:B------:R-:W-:-:S03]  /*0270*/  IADD3 R8, PT, PT, -R7, RZ, RZ ;  /* 0x000000ff07087210 */ /* 0x000fc60007ffe1ff */
[----:B------:R-:W-:Y:S02]  /*0280*/  IMAD.X R26, RZ, RZ, R9, P1 ;  /* 0x000000ffff1a7224 */ /* 0x000fe400008e0609 */
[----:B------:R-:W-:-:S07]  /*0290*/  IMAD R9, R2, 0x6, R3 ;  /* 0x0000000602097824 */ /* 0x000fce00078e0203 */
.L_x_66:
[--C-:B------:R-:W-:Y:S01]  /*02a0*/  IMAD.WIDE.U32 R16, R5, 0x4, R12.reuse ;  /* 0x0000000405107825 */ /* 0x100fe200078e000c */
[----:B------:R-:W-:Y:S02]  /*02b0*/  MOV R14, R24 ;  /* 0x00000018000e7202 */ /* 0x000fe40000000f00 */
[----:B------:R-:W-:Y:S01]  /*02c0*/  MOV R15, R26 ;  /* 0x0000001a000f7202 */ /* 0x000fe20000000f00 */
[----:B------:R-:W-:Y:S02]  /*02d0*/  IMAD.WIDE.U32 R20, R29, 0x4, R12 ;  /* 0x000000041d147825 */ /* 0x000fe400078e000c */
[----:B------:R-:W2:Y:S04]  /*02e0*/  LDG.E R17, desc[UR6][R16.64] ;  /* 0x0000000610117981 */ /* 0x000ea8000c1e1900 */
[----:B------:R-:W2:Y:S04]  /*02f0*/  LDG.E R18, desc[UR6][R14.64+-0x10] ;  /* 0xfffff0060e127981 */ /* 0x000ea8000c1e1900 */
[----:B------:R-:W3:Y:S04]  /*0300*/  LDG.E R21, desc[UR6][R20.64] ;  /* 0x0000000614157981 */ /* 0x000ee8000c1e1900 */
[----:B------:R-:W3:Y:S04]  /*0310*/  LDG.E R19, desc[UR6][R14.64+-0xc] ;  /* 0xfffff4060e137981 */ /* 0x000ee8000c1e1900 */
[----:B------:R-:W4:Y:S01]  /*0320*/  LDG.E R24, desc[UR6][R14.64+-0x8] ;  /* 0xfffff8060e187981 */ /* 0x000f22000c1e1900 */
[----:B--2---:R-:W-:Y:S01]  /*0330*/  FFMA R22, R17, R18, R22 ;  /* 0x0000001211167223 */ /* 0x004fe20000000016 */
[----:B------:R-:W-:-:S05]  /*0340*/  IMAD.WIDE.U32 R16, R27, 0x4, R12 ;  /* 0x000000041b107825 */ /* 0x000fca00078e000c */
[----:B------:R0:W4:Y:S01]  /*0350*/  LDG.E R26, desc[UR6][R16.64] ;  /* 0x00000006101a7981 */ /* 0x000122000c1e1900 */
[----:B---3--:R-:W-:Y:S01]  /*0360*/  FFMA R22, R21, R19, R22 ;  /* 0x0000001315167223 */ /* 0x008fe20000000016 */
[--C-:B------:R-:W-:Y:S02]  /*0370*/  IMAD.WIDE.U32 R18, R25, 0x4, R12.reuse ;  /* 0x0000000419127825 */ /* 0x100fe400078e000c */
[----:B------:R-:W2:Y:S04]  /*0380*/  LDG.E R21, desc[UR6][R14.64+-0x4] ;  /* 0xfffffc060e157981 */ /* 0x000ea8000c1e1900 */
[----:B------:R-:W2:Y:S01]  /*0390*/  LDG.E R18, desc[UR6][R18.64] ;  /* 0x0000000612127981 */ /* 0x000ea2000c1e1900 */
[----:B0-----:R-:W-:-:S05]  /*03a0*/  IMAD.WIDE.U32 R16, R23, 0x4, R12 ;  /* 0x0000000417107825 */ /* 0x001fca00078e000c */
[----:B------:R0:W3:Y:S04]  /*03b0*/  LDG.E R28, desc[UR6][R16.64] ;  /* 0x00000006101c7981 */ /* 0x0000e8000c1e1900 */
[----:B------:R-:W3:Y:S01]  /*03c0*/  LDG.E R19, desc[UR6][R14.64] ;  /* 0x000000060e137981 */ /* 0x000ee2000c1e1900 */
[----:B0-----:R-:W-:-:S04]  /*03d0*/  IMAD.WIDE.U32 R16, R9, 0x4, R12 ;  /* 0x0000000409107825 */ /* 0x001fc800078e000c */
[----:B----4-:R-:W-:Y:S02]  /*03e0*/  FFMA R22, R26, R24, R22 ;  /* 0x000000181a167223 */ /* 0x010fe40000000016 */
[----:B------:R-:W4:Y:S04]  /*03f0*/  LDG.E R24, desc[UR6][R14.64+0x4] ;  /* 0x000004060e187981 */ /* 0x000f28000c1e1900 */
[----:B------:R-:W5:Y:S01]  /*0400*/  LDG.E R26, desc[UR6][R16.64] ;  /* 0x00000006101a7981 */ /* 0x000f62000c1e1900 */
[----:B--2---:R-:W-:Y:S01]  /*0410*/  FFMA R22, R18, R21, R22 ;  /* 0x0000001512167223 */ /* 0x004fe20000000016 */
[----:B------:R-:W-:-:S06]  /*0420*/  IMAD.WIDE.U32 R20, R11, 0x4, R12 ;  /* 0x000000040b147825 */ /* 0x000fcc00078e000c */
[----:B------:R-:W4:Y:S01]  /*0430*/  LDG.E R21, desc[UR6][R20.64] ;  /* 0x0000000614157981 */ /* 0x000f22000c1e1900 */
[----:B---3--:R-:W-:-:S03]  /*0440*/  FFMA R22, R28, R19, R22 ;  /* 0x000000131c167223 */ /* 0x008fc60000000016 */
[----:B------:R-:W2:Y:S04]  /*0450*/  LDG.E R17, desc[UR6][R14.64+0xc] ;  /* 0x00000c060e117981 */ /* 0x000ea8000c1e1900 */
[----:B------:R-:W5:Y:S01]  /*0460*/  LDG.E R28, desc[UR6][R14.64+0x8] ;  /* 0x000008060e1c7981 */ /* 0x000f62000c1e1900 */
[----:B------:R-:W-:-:S06]  /*0470*/  IMAD.WIDE.U32 R18, R10, 0x4, R12 ;  /* 0x000000040a127825 */ /* 0x000fcc00078e000c */
[----:B------:R-:W2:Y:S01]  /*0480*/  LDG.E R18, desc[UR6][R18.64] ;  /* 0x0000000612127981 */ /* 0x000ea2000c1e1900 */
[----:B------:R-:W-:Y:S01]  /*0490*/  VIADD R8, R8, 0x8 ;  /* 0x0000000808087836 */ /* 0x000fe20000000000 */
[C---:B------:R-:W-:Y:S01]  /*04a0*/  LEA R5, R2.reuse, R5, 0x3 ;  /* 0x0000000502057211 */ /* 0x040fe200078e18ff */
[C---:B------:R-:W-:Y:S01]  /*04b0*/  IMAD R23, R2.reuse, 0x8, R23 ;  /* 0x0000000802177824 */ /* 0x040fe200078e0217 */
[C---:B------:R-:W-:Y:S02]  /*04c0*/  LEA R10, R2.reuse, R10, 0x3 ;  /* 0x0000000a020a7211 */ /* 0x040fe400078e18ff */
[C---:B------:R-:W-:Y:S02]  /*04d0*/  LEA R9, R2.reuse, R9, 0x3 ;  /* 0x0000000902097211 */ /* 0x040fe400078e18ff */
[C---:B------:R-:W-:Y:S02]  /*04e0*/  LEA R11, R2.reuse, R11, 0x3 ;  /* 0x0000000b020b7211 */ /* 0x040fe400078e18ff */
[----:B------:R-:W-:-:S02]  /*04f0*/  LEA R25, R2, R25, 0x3 ;  /* 0x0000001902197211 */ /* 0x000fc400078e18ff */
[C---:B------:R-:W-:Y:S02]  /*0500*/  LEA R27, R2.reuse, R27, 0x3 ;  /* 0x0000001b021b7211 */ /* 0x040fe400078e18ff */
[----:B------:R-:W-:Y:S01]  /*0510*/  LEA R29, R2, R29, 0x3 ;  /* 0x0000001d021d7211 */ /* 0x000fe200078e18ff */
[----:B----4-:R-:W-:Y:S01]  /*0520*/  FFMA R22, R21, R24, R22 ;  /* 0x0000001815167223 */ /* 0x010fe20000000016 */
[----:B------:R-:W-:-:S03]  /*0530*/  IADD3 R24, P1, PT, R14, 0x20, RZ ;  /* 0x000000200e187810 */ /* 0x000fc60007f3e0ff */
[----:B-----5:R-:W-:Y:S01]  /*0540*/  FFMA R22, R26, R28, R22 ;  /* 0x0000001c1a167223 */ /* 0x020fe20000000016 */
[----:B------:R-:W-:Y:S02]  /*0550*/  IADD3.X R26, PT, PT, RZ, R15, RZ, P1, !PT ;  /* 0x0000000fff1a7210 */ /* 0x000fe40000ffe4ff */
[----:B------:R-:W-:Y:S01]  /*0560*/  ISETP.NE.AND P1, PT, R8, RZ, PT ;  /* 0x000000ff0800720c */ /* 0x000fe20003f25270 */
[----:B--2---:R-:W-:-:S12]  /*0570*/  FFMA R22, R18, R17, R22 ;  /* 0x0000001112167223 */ /* 0x004fd80000000016 */
[----:B------:R-:W-:Y:S05]  /*0580*/  @P1 BRA `(.L_x_66) ;  /* 0xfffffffc00441947 */ /* 0x000fea000383ffff */
.L_x_65:
[----:B------:R-:W-:Y:S05]  /*0590*/  @!P0 BRA `(.L_x_64) ;  /* 0x0000000400008947 */ /* 0x000fea0003800000 */
[----:B------:R-:W-:Y:S02]  /*05a0*/  ISETP.GE.U32.AND P1, PT, R4, 0x4, PT ;  /* 0x000000040400780c */ /* 0x000fe40003f26070 */
[----:B------:R-:W-:-:S04]  /*05b0*/  LOP3.LUT R18, R2, 0x3, RZ, 0xc0, !PT ;  /* 0x0000000302127812 */ /* 0x000fc800078ec0ff */
[----:B------:R-:W-:-:S07]  /*05c0*/  ISETP.NE.AND P0, PT, R18, RZ, PT ;  /* 0x000000ff1200720c */ /* 0x000fce0003f05270 */
[----:B------:R-:W-:Y:S06]  /*05d0*/  @!P1 BRA `(.L_x_67) ;  /* 0x0000000000749947 */ /* 0x000fec0003800000 */
[----:B------:R-:W0:Y:S01]  /*05e0*/  LDC.64 R8, c[0x0][0x388] ;  /* 0x0000e200ff087b82 */ /* 0x000e220000000a00 */
[----:B------:R-:W1:Y:S01]  /*05f0*/  LDCU.64 UR10, c[0x0][0x388] ;  /* 0x00007100ff0a77ac */ /* 0x000e620008000a00 */
[----:B------:R-:W-:Y:S01]  /*0600*/  IMAD R13, R7, R2, R3 ;  /* 0x00000002070d7224 */ /* 0x000fe200078e0203 */
[CC--:B------:R-:W-:Y:S02]  /*0610*/  IADD3 R15, PT, PT, R6.reuse, R7.reuse, RZ ;  /* 0x00000007060f7210 */ /* 0x0c0fe40007ffe0ff */
[----:B------:R-:W-:Y:S01]  /*0620*/  IADD3 R16, P1, PT, R6, R7, RZ ;  /* 0x0000000706107210 */ /* 0x000fe20007f3e0ff */
[----:B------:R-:W-:-:S03]  /*0630*/  IMAD.IADD R5, R13, 0x1, R2 ;  /* 0x000000010d057824 */ /* 0x000fc600078e0202 */
[----:B------:R-:W-:Y:S02]  /*0640*/  IADD3.X R17, PT, PT, RZ, RZ, RZ, P1, !PT ;  /* 0x000000ffff117210 */ /* 0x000fe40000ffe4ff */
[----:B------:R-:W-:Y:S02]  /*0650*/  IADD3 R19, PT, PT, R5, R2, RZ ;  /* 0x0000000205137210 */ /* 0x000fe40007ffe0ff */
[----:B-1----:R-:W-:Y:S01]  /*0660*/  LEA R4, P1, R16, UR10, 0x2 ;  /* 0x0000000a10047c11 */ /* 0x002fe2000f8210ff */
[----:B0-----:R-:W-:-:S04]  /*0670*/  IMAD.WIDE.U32 R14, R15, 0x4, R8 ;  /* 0x000000040f0e7825 */ /* 0x001fc800078e0008 */
[--C-:B------:R-:W-:Y:S01]  /*0680*/  IMAD.WIDE.U32 R12, R13, 0x4, R8.reuse ;  /* 0x000000040d0c7825 */ /* 0x100fe200078e0008 */
[----:B------:R-:W-:Y:S01]  /*0690*/  IADD3 R21, PT, PT, R19, R2, RZ ;  /* 0x0000000213157210 */ /* 0x000fe20007ffe0ff */
[----:B------:R-:W2:Y:S02]  /*06a0*/  LDG.E R14, desc[UR6][R14.64] ;  /* 0x000000060e0e7981 */ /* 0x000ea4000c1e1900 */
[----:B------:R-:W-:Y:S01]  /*06b0*/  IMAD.WIDE.U32 R10, R5, 0x4, R8 ;  /* 0x00000004050a7825 */ /* 0x000fe200078e0008 */
[----:B------:R-:W-:Y:S01]  /*06c0*/  LEA.HI.X R5, R16, UR11, R17, 0x2, P1 ;  /* 0x0000000b10057c11 */ /* 0x000fe200088f1411 */
[----:B------:R-:W2:Y:S02]  /*06d0*/  LDG.E R13, desc[UR6][R12.64] ;  /* 0x000000060c0d7981 */ /* 0x000ea4000c1e1900 */
[--C-:B------:R-:W-:Y:S02]  /*06e0*/  IMAD.WIDE.U32 R16, R19, 0x4, R8.reuse ;  /* 0x0000000413107825 */ /* 0x100fe400078e0008 */
[----:B------:R-:W3:Y:S02]  /*06f0*/  LDG.E R11, desc[UR6][R10.64] ;  /* 0x000000060a0b7981 */ /* 0x000ee4000c1e1900 */
[----:B------:R-:W-:-:S02]  /*0700*/  IMAD.WIDE.U32 R8, R21, 0x4, R8 ;  /* 0x0000000415087825 */ /* 0x000fc400078e0008 */
[----:B------:R-:W3:Y:S04]  /*0710*/  LDG.E R19, desc[UR6][R4.64+0x4] ;  /* 0x0000040604137981 */ /* 0x000ee8000c1e1900 */
[----:B------:R-:W4:Y:S04]  /*0720*/  LDG.E R17, desc[UR6][R16.64] ;  /* 0x0000000610117981 */ /* 0x000f28000c1e1900 */
[----:B------:R-:W4:Y:S04]  /*0730*/  LDG.E R20, desc[UR6][R4.64+0x8] ;  /* 0x0000080604147981 */ /* 0x000f28000c1e1900 */
[----:B------:R-:W5:Y:S04]  /*0740*/  LDG.E R21, desc[UR6][R4.64+0xc] ;  /* 0x00000c0604157981 */ /* 0x000f68000c1e1900 */
[----:B------:R-:W5:Y:S01]  /*0750*/  LDG.E R9, desc[UR6][R8.64] ;  /* 0x0000000608097981 */ /* 0x000f62000c1e1900 */
[----:B------:R-:W-:Y:S01]  /*0760*/  IADD3 R7, PT, PT, R7, 0x4, RZ ;  /* 0x0000000407077810 */ /* 0x000fe20007ffe0ff */
[----:B--2---:R-:W-:-:S04]  /*0770*/  FFMA R14, R13, R14, R22 ;  /* 0x0000000e0d0e7223 */ /* 0x004fc80000000016 */
[----:B---3--:R-:W-:-:S04]  /*0780*/  FFMA R14, R11, R19, R14 ;  /* 0x000000130b0e7223 */ /* 0x008fc8000000000e */
[----:B----4-:R-:W-:-:S04]  /*0790*/  FFMA R14, R17, R20, R14 ;  /* 0x00000014110e7223 */ /* 0x010fc8000000000e */
[----:B-----5:R-:W-:-:S07]  /*07a0*/  FFMA R22, R9, R21, R14 ;  /* 0x0000001509167223 */ /* 0x020fce000000000e */
.L_x_67:
[----:B------:R-:W-:Y:S05]  /*07b0*/  @!P0 BRA `(.L_x_64) ;  /* 0x0000000000788947 */ /* 0x000fea0003800000 */
[----:B------:R-:W-:Y:S02]  /*07c0*/  ISETP.NE.AND P1, PT, R18, 0x1, PT ;  /* 0x000000011200780c */ /* 0x000fe40003f25270 */
[----:B------:R-:W-:-:S04]  /*07d0*/  LOP3.LUT R4, R2, 0x1, RZ, 0xc0, !PT ;  /* 0x0000000102047812 */ /* 0x000fc800078ec0ff */
[----:B------:R-:W-:-:S07]  /*07e0*/  ISETP.NE.U32.AND P0, PT, R4, 0x1, PT ;  /* 0x000000010400780c */ /* 0x000fce0003f05070 */
[----:B------:R-:W0:Y:S01]  /*07f0*/  @P1 LDC.64 R8, c[0x0][0x388] ;  /* 0x0000e200ff081b82 */ /* 0x000e220000000a00 */
[C---:B------:R-:W-:Y:S01]  /*0800*/  @P1 IADD3 R12, P2, PT, R6.reuse, R7, RZ ;  /* 0x00000007060c1210 */ /* 0x040fe20007f5e0ff */
[CC--:B------:R-:W-:Y:S02]  /*0810*/  @P1 IMAD R17, R7.reuse, R2.reuse, R3 ;  /* 0x0000000207111224 */ /* 0x0c0fe400078e0203 */
[C---:B------:R-:W-:Y:S01]  /*0820*/  @P1 IMAD.IADD R15, R6.reuse, 0x1, R7 ;  /* 0x00000001060f1824 */ /* 0x040fe200078e0207 */
[----:B------:R-:W-:Y:S02]  /*0830*/  @P1 IADD3.X R13, PT, PT, RZ, RZ, RZ, P2, !PT ;  /* 0x000000ffff0d1210 */ /* 0x000fe400017fe4ff */
[----:B------:R-:W-:Y:S01]  /*0840*/  @P1 IADD3 R7, PT, PT, R7, 0x2, RZ ;  /* 0x0000000207071810 */ /* 0x000fe20007ffe0ff */
[----:B------:R-:W1:Y:S01]  /*0850*/  @P1 LDC.64 R10, c[0x0][0x388] ;  /* 0x0000e200ff0a1b82 */ /* 0x000e620000000a00 */
[----:B------:R-:W-:Y:S02]  /*0860*/  @P1 IADD3 R21, PT, PT, R17, R2, RZ ;  /* 0x0000000211151210 */ /* 0x000fe40007ffe0ff */
[----:B------:R-:W-:-:S05]  /*0870*/  @!P0 IADD3 R19, PT, PT, R6, R7, RZ ;  /* 0x0000000706138210 */ /* 0x000fca0007ffe0ff */
[----:B------:R-:W2:Y:S01]  /*0880*/  @!P0 LDC.64 R4, c[0x0][0x388] ;  /* 0x0000e200ff048b82 */ /* 0x000ea20000000a00 */
[----:B0-----:R-:W-:-:S04]  /*0890*/  @P1 LEA R8, P2, R12, R8, 0x2 ;  /* 0x000000080c081211 */ /* 0x001fc800078410ff */
[----:B------:R-:W-:Y:S01]  /*08a0*/  @P1 LEA.HI.X R9, R12, R9, R13, 0x2, P2 ;  /* 0x000000090c091211 */ /* 0x000fe200010f140d */
[----:B-1----:R-:W-:-:S04]  /*08b0*/  @P1 IMAD.WIDE.U32 R14, R15, 0x4, R10 ;  /* 0x000000040f0e1825 */ /* 0x002fc800078e000a */
[----:B------:R-:W3:Y:S01]  /*08c0*/  @P1 LDG.E R8, desc[UR6][R8.64+0x4] ;  /* 0x0000040608081981 */ /* 0x000ee2000c1e1900 */
[----:B------:R-:W-:-:S03]  /*08d0*/  @P1 IMAD.WIDE.U32 R12, R17, 0x4, R10 ;  /* 0x00000004110c1825 */ /* 0x000fc600078e000a */
[----:B------:R-:W4:Y:S01]  /*08e0*/  @P1 LDG.E R14, desc[UR6][R14.64] ;  /* 0x000000060e0e1981 */ /* 0x000f22000c1e1900 */
[----:B------:R-:W-:Y:S02]  /*08f0*/  @!P0 IMAD R17, R7, R2, R3 ;  /* 0x0000000207118224 */ /* 0x000fe400078e0203 */
[----:B------:R-:W-:Y:S01]  /*0900*/  @P1 IMAD.WIDE.U32 R10, R21, 0x4, R10 ;  /* 0x00000004150a1825 */ /* 0x000fe200078e000a */
[----:B------:R-:W4:Y:S03]  /*0910*/  @P1 LDG.E R13, desc[UR6][R12.64] ;  /* 0x000000060c0d1981 */ /* 0x000f26000c1e1900 */
[--C-:B--2---:R-:W-:Y:S02]  /*0920*/  @!P0 IMAD.WIDE R6, R17, 0x4, R4.reuse ;  /* 0x0000000411068825 */ /* 0x104fe400078e0204 */
[----:B------:R-:W3:Y:S02]  /*0930*/  @P1 LDG.E R11, desc[UR6][R10.64] ;  /* 0x000000060a0b1981 */ /* 0x000ee4000c1e1900 */
[----:B------:R-:W-:-:S02]  /*0940*/  @!P0 IMAD.WIDE.U32 R4, R19, 0x4, R4 ;  /* 0x0000000413048825 */ /* 0x000fc400078e0004 */
[----:B------:R-:W2:Y:S04]  /*0950*/  @!P0 LDG.E R7, desc[UR6][R6.64] ;  /* 0x0000000606078981 */ /* 0x000ea8000c1e1900 */
[----:B------:R-:W2:Y:S01]  /*0960*/  @!P0 LDG.E R4, desc[UR6][R4.64] ;  /* 0x0000000604048981 */ /* 0x000ea2000c1e1900 */
[----:B----4-:R-:W-:-:S04]  /*0970*/  @P1 FFMA R2, R13, R14, R22 ;  /* 0x0000000e0d021223 */ /* 0x010fc80000000016 */
[----:B---3--:R-:W-:-:S04]  /*0980*/  @P1 FFMA R22, R11, R8, R2 ;  /* 0x000000080b161223 */ /* 0x008fc80000000002 */
[----:B--2---:R-:W-:-:S07]  /*0990*/  @!P0 FFMA R22, R7, R4, R22 ;  /* 0x0000000407168223 */ /* 0x004fce0000000016 */
.L_x_64:
[----:B------:R-:W0:Y:S01]  /*09a0*/  LDC.64 R4, c[0x0][0x380] ;  /* 0x0000e000ff047b82 */ /* 0x000e220000000a00 */
[----:B------:R-:W-:-:S04]  /*09b0*/  IMAD R3, R0, UR8, R3 ;  /* 0x0000000800037c24 */ /* 0x000fc8000f8e0203 */
[----:B0-----:R-:W-:-:S05]  /*09c0*/  IMAD.WIDE.U32 R2, R3, 0x4, R4 ;  /* 0x0000000403027825 */ /* 0x001fca00078e0004 */
[----:B------:R-:W-:Y:S01]  /*09d0*/  STG.E desc[UR6][R2.64], R22 ;  /* 0x0000001602007986 */ /* 0x000fe2000c101906 */
[----:B------:R-:W-:Y:S05]  /*09e0*/  EXIT ;  /* 0x000000000000794d */ /* 0x000fea0003800000 */
.L_x_68:
        /* <DEDUP_REMOVED lines=9> */
.L_x_72:


//--------------------- .nv.shared._Z10myppkernelPfS_S_iii --------------------------
	.section	.nv.shared._Z10myppkernelPfS_S_iii,"aw",@nobits
	.sectionflags	@""
	.align	4
.nv.shared._Z10myppkernelPfS_S_iii:
	.zero		1280


//--------------------- .nv.shared.reserved.0     --------------------------
	.section	.nv.shared.reserved.0,"aw",@nobits
	.weak		__nv_reservedSMEM_offset_0_alias
	.size		__nv_reservedSMEM_offset_0_alias, 0, 64
	.other		__nv_reservedSMEM_offset_0_alias,@"STO_CUDA_RESERVED_SHARED STV_DEFAULT"
__nv_reservedSMEM_offset_0_alias:
	.zero		0
	.zero		64


//--------------------- .nv.constant0._Z10myppkernelPfS_S_iii --------------------------
	.section	.nv.constant0._Z10myppkernelPfS_S_iii,"a",@progbits
	.sectionflags	@""
	.align	4
.nv.constant0._Z10myppkernelPfS_S_iii:
	.zero		932


//--------------------- .nv.constant0._Z8mykernelPfPKfiii --------------------------
	.section	.nv.constant0._Z8mykernelPfPKfiii,"a",@progbits
	.sectionflags	@""
	.align	4
.nv.constant0._Z8mykernelPfPKfiii:
	.zero		924


//--------------------- SYMBOLS --------------------------

	.type		.nv.reservedSmem.offset0,@object
	.size		.nv.reservedSmem.offset0,0x4
	.type		.nv.reservedSmem.cap,@object
	.size		.nv.reservedSmem.cap,0x4
